//
// Generated by NVIDIA NVVM Compiler
//
// Compiler Build ID: CL-36424714
// Cuda compilation tools, release 13.0, V13.0.88
// Based on NVVM 20.0.0
//

.version 9.0
.target sm_100
.address_size 64

	// .globl	_Z14__device_max_dPfiiS_
// __block_maxval has been demoted

.visible .entry _Z14__device_max_dPfiiS_(
	.param .u64 .ptr .align 1 _Z14__device_max_dPfiiS__param_0,
	.param .u32 _Z14__device_max_dPfiiS__param_1,
	.param .u32 _Z14__device_max_dPfiiS__param_2,
	.param .u64 .ptr .align 1 _Z14__device_max_dPfiiS__param_3
)
{
	.reg .pred 	%p<22>;
	.reg .b32 	%r<40>;
	.reg .b32 	%f<39>;
	.reg .b64 	%rd<9>;
	// demoted variable
	.shared .align 4 .f32 __block_maxval;
	ld.param.u64 	%rd1, [_Z14__device_max_dPfiiS__param_0];
	ld.param.u32 	%r14, [_Z14__device_max_dPfiiS__param_1];
	ld.param.u32 	%r15, [_Z14__device_max_dPfiiS__param_2];
	ld.param.u64 	%rd2, [_Z14__device_max_dPfiiS__param_3];
	mov.u32 	%r1, %ctaid.x;
	mov.u32 	%r2, %ntid.x;
	mov.u32 	%r3, %tid.x;
	mad.lo.s32 	%r4, %r1, %r2, %r3;
	mov.u32 	%r5, %ctaid.y;
	mov.u32 	%r16, %ntid.y;
	mov.u32 	%r6, %tid.y;
	mad.lo.s32 	%r7, %r5, %r16, %r6;
	setp.ge.s32 	%p1, %r7, %r15;
	setp.ge.s32 	%p2, %r4, %r14;
	mov.f32 	%f38, 0f00000000;
	or.pred  	%p3, %p2, %p1;
	@%p3 bra 	$L__BB0_2;
	cvta.to.global.u64 	%rd3, %rd1;
	mad.lo.s32 	%r17, %r14, %r7, %r4;
	mul.wide.s32 	%rd4, %r17, 4;
	add.s64 	%rd5, %rd3, %rd4;
	ld.global.f32 	%f4, [%rd5];
	max.f32 	%f38, %f4, 0f00000000;
$L__BB0_2:
	or.b32  	%r18, %r3, %r6;
	setp.ne.s32 	%p4, %r18, 0;
	@%p4 bra 	$L__BB0_4;
	mov.b32 	%r19, 0;
	st.volatile.shared.u32 	[__block_maxval], %r19;
$L__BB0_4:
	bar.sync 	0;
	mad.lo.s32 	%r8, %r6, %r2, %r3;
	neg.s32 	%r38, %r8;
	mov.b32 	%r39, 0;
$L__BB0_5:
	setp.ne.s32 	%p5, %r38, 0;
	@%p5 bra 	$L__BB0_7;
	ld.volatile.shared.f32 	%f5, [__block_maxval];
	max.f32 	%f6, %f5, %f38;
	st.volatile.shared.f32 	[__block_maxval], %f6;
$L__BB0_7:
	bar.sync 	0;
	add.s32 	%r21, %r39, 1;
	setp.ne.s32 	%p6, %r21, %r8;
	@%p6 bra 	$L__BB0_9;
	ld.volatile.shared.f32 	%f7, [__block_maxval];
	max.f32 	%f8, %f7, %f38;
	st.volatile.shared.f32 	[__block_maxval], %f8;
$L__BB0_9:
	bar.sync 	0;
	add.s32 	%r22, %r39, 2;
	setp.ne.s32 	%p7, %r22, %r8;
	@%p7 bra 	$L__BB0_11;
	ld.volatile.shared.f32 	%f9, [__block_maxval];
	max.f32 	%f10, %f9, %f38;
	st.volatile.shared.f32 	[__block_maxval], %f10;
$L__BB0_11:
	bar.sync 	0;
	add.s32 	%r23, %r39, 3;
	setp.ne.s32 	%p8, %r23, %r8;
	@%p8 bra 	$L__BB0_13;
	ld.volatile.shared.f32 	%f11, [__block_maxval];
	max.f32 	%f12, %f11, %f38;
	st.volatile.shared.f32 	[__block_maxval], %f12;
$L__BB0_13:
	bar.sync 	0;
	add.s32 	%r24, %r39, 4;
	setp.ne.s32 	%p9, %r24, %r8;
	@%p9 bra 	$L__BB0_15;
	ld.volatile.shared.f32 	%f13, [__block_maxval];
	max.f32 	%f14, %f13, %f38;
	st.volatile.shared.f32 	[__block_maxval], %f14;
$L__BB0_15:
	bar.sync 	0;
	add.s32 	%r25, %r39, 5;
	setp.ne.s32 	%p10, %r25, %r8;
	@%p10 bra 	$L__BB0_17;
	ld.volatile.shared.f32 	%f15, [__block_maxval];
	max.f32 	%f16, %f15, %f38;
	st.volatile.shared.f32 	[__block_maxval], %f16;
$L__BB0_17:
	bar.sync 	0;
	add.s32 	%r26, %r39, 6;
	setp.ne.s32 	%p11, %r26, %r8;
	@%p11 bra 	$L__BB0_19;
	ld.volatile.shared.f32 	%f17, [__block_maxval];
	max.f32 	%f18, %f17, %f38;
	st.volatile.shared.f32 	[__block_maxval], %f18;
$L__BB0_19:
	bar.sync 	0;
	add.s32 	%r27, %r39, 7;
	setp.ne.s32 	%p12, %r27, %r8;
	@%p12 bra 	$L__BB0_21;
	ld.volatile.shared.f32 	%f19, [__block_maxval];
	max.f32 	%f20, %f19, %f38;
	st.volatile.shared.f32 	[__block_maxval], %f20;
$L__BB0_21:
	bar.sync 	0;
	add.s32 	%r28, %r39, 8;
	setp.ne.s32 	%p13, %r28, %r8;
	@%p13 bra 	$L__BB0_23;
	ld.volatile.shared.f32 	%f21, [__block_maxval];
	max.f32 	%f22, %f21, %f38;
	st.volatile.shared.f32 	[__block_maxval], %f22;
$L__BB0_23:
	bar.sync 	0;
	add.s32 	%r29, %r39, 9;
	setp.ne.s32 	%p14, %r29, %r8;
	@%p14 bra 	$L__BB0_25;
	ld.volatile.shared.f32 	%f23, [__block_maxval];
	max.f32 	%f24, %f23, %f38;
	st.volatile.shared.f32 	[__block_maxval], %f24;
$L__BB0_25:
	bar.sync 	0;
	add.s32 	%r30, %r39, 10;
	setp.ne.s32 	%p15, %r30, %r8;
	@%p15 bra 	$L__BB0_27;
	ld.volatile.shared.f32 	%f25, [__block_maxval];
	max.f32 	%f26, %f25, %f38;
	st.volatile.shared.f32 	[__block_maxval], %f26;
$L__BB0_27:
	bar.sync 	0;
	add.s32 	%r31, %r39, 11;
	setp.ne.s32 	%p16, %r31, %r8;
	@%p16 bra 	$L__BB0_29;
	ld.volatile.shared.f32 	%f27, [__block_maxval];
	max.f32 	%f28, %f27, %f38;
	st.volatile.shared.f32 	[__block_maxval], %f28;
$L__BB0_29:
	bar.sync 	0;
	add.s32 	%r32, %r39, 12;
	setp.ne.s32 	%p17, %r32, %r8;
	@%p17 bra 	$L__BB0_31;
	ld.volatile.shared.f32 	%f29, [__block_maxval];
	max.f32 	%f30, %f29, %f38;
	st.volatile.shared.f32 	[__block_maxval], %f30;
$L__BB0_31:
	bar.sync 	0;
	add.s32 	%r33, %r39, 13;
	setp.ne.s32 	%p18, %r33, %r8;
	@%p18 bra 	$L__BB0_33;
	ld.volatile.shared.f32 	%f31, [__block_maxval];
	max.f32 	%f32, %f31, %f38;
	st.volatile.shared.f32 	[__block_maxval], %f32;
$L__BB0_33:
	bar.sync 	0;
	add.s32 	%r34, %r39, 14;
	setp.ne.s32 	%p19, %r34, %r8;
	@%p19 bra 	$L__BB0_35;
	ld.volatile.shared.f32 	%f33, [__block_maxval];
	max.f32 	%f34, %f33, %f38;
	st.volatile.shared.f32 	[__block_maxval], %f34;
$L__BB0_35:
	bar.sync 	0;
	add.s32 	%r35, %r39, 15;
	setp.ne.s32 	%p20, %r35, %r8;
	@%p20 bra 	$L__BB0_37;
	ld.volatile.shared.f32 	%f35, [__block_maxval];
	max.f32 	%f36, %f35, %f38;
	st.volatile.shared.f32 	[__block_maxval], %f36;
$L__BB0_37:
	bar.sync 	0;
	add.s32 	%r39, %r39, 16;
	add.s32 	%r38, %r38, 16;
	setp.ne.s32 	%p21, %r39, 1024;
	@%p21 bra 	$L__BB0_5;
	cvta.to.global.u64 	%rd6, %rd2;
	ld.volatile.shared.f32 	%f37, [__block_maxval];
	mov.u32 	%r36, %nctaid.x;
	mad.lo.s32 	%r37, %r5, %r36, %r1;
	mul.wide.u32 	%rd7, %r37, 4;
	add.s64 	%rd8, %rd6, %rd7;
	st.global.f32 	[%rd8], %f37;
	ret;

}
	// .globl	_Z4initPfS_S_ffffii
.visible .entry _Z4initPfS_S_ffffii(
	.param .u64 .ptr .align 1 _Z4initPfS_S_ffffii_param_0,
	.param .u64 .ptr .align 1 _Z4initPfS_S_ffffii_param_1,
	.param .u64 .ptr .align 1 _Z4initPfS_S_ffffii_param_2,
	.param .f32 _Z4initPfS_S_ffffii_param_3,
	.param .f32 _Z4initPfS_S_ffffii_param_4,
	.param .f32 _Z4initPfS_S_ffffii_param_5,
	.param .f32 _Z4initPfS_S_ffffii_param_6,
	.param .u32 _Z4initPfS_S_ffffii_param_7,
	.param .u32 _Z4initPfS_S_ffffii_param_8
)
{
	.reg .pred 	%p<4>;
	.reg .b32 	%r<14>;
	.reg .b32 	%f<30>;
	.reg .b64 	%rd<11>;
	.reg .b64 	%fd<7>;

	ld.param.u64 	%rd1, [_Z4initPfS_S_ffffii_param_0];
	ld.param.u64 	%rd2, [_Z4initPfS_S_ffffii_param_1];
	ld.param.u64 	%rd3, [_Z4initPfS_S_ffffii_param_2];
	ld.param.f32 	%f1, [_Z4initPfS_S_ffffii_param_3];
	ld.param.f32 	%f2, [_Z4initPfS_S_ffffii_param_4];
	ld.param.f32 	%f3, [_Z4initPfS_S_ffffii_param_5];
	ld.param.f32 	%f4, [_Z4initPfS_S_ffffii_param_6];
	ld.param.u32 	%r3, [_Z4initPfS_S_ffffii_param_7];
	ld.param.u32 	%r4, [_Z4initPfS_S_ffffii_param_8];
	mov.u32 	%r5, %ctaid.x;
	mov.u32 	%r6, %ntid.x;
	mov.u32 	%r7, %tid.x;
	mad.lo.s32 	%r1, %r5, %r6, %r7;
	mov.u32 	%r8, %ctaid.y;
	mov.u32 	%r9, %ntid.y;
	mov.u32 	%r10, %tid.y;
	mad.lo.s32 	%r2, %r8, %r9, %r10;
	setp.ge.s32 	%p1, %r2, %r4;
	setp.ge.s32 	%p2, %r1, %r3;
	or.pred  	%p3, %p2, %p1;
	@%p3 bra 	$L__BB1_2;
	cvta.to.global.u64 	%rd4, %rd1;
	cvta.to.global.u64 	%rd5, %rd2;
	cvta.to.global.u64 	%rd6, %rd3;
	cvt.rn.f32.s32 	%f5, %r1;
	mul.f32 	%f6, %f3, %f5;
	cvt.f64.f32 	%fd1, %f6;
	sub.f32 	%f7, %f3, %f1;
	cvt.f64.f32 	%fd2, %f7;
	fma.rn.f64 	%fd3, %fd2, 0d3FE0000000000000, %fd1;
	cvt.rn.f32.f64 	%f8, %fd3;
	mad.lo.s32 	%r11, %r3, %r2, %r1;
	mul.wide.s32 	%rd7, %r11, 4;
	add.s64 	%rd8, %rd4, %rd7;
	st.global.f32 	[%rd8], %f8;
	cvt.rn.f32.u32 	%f9, %r2;
	mul.f32 	%f10, %f4, %f9;
	cvt.f64.f32 	%fd4, %f10;
	sub.f32 	%f11, %f4, %f2;
	cvt.f64.f32 	%fd5, %f11;
	fma.rn.f64 	%fd6, %fd5, 0d3FE0000000000000, %fd4;
	cvt.rn.f32.f64 	%f12, %fd6;
	add.s64 	%rd9, %rd5, %rd7;
	st.global.f32 	[%rd9], %f12;
	ld.global.f32 	%f13, [%rd8];
	neg.f32 	%f14, %f13;
	mul.f32 	%f15, %f13, %f14;
	mul.f32 	%f16, %f12, %f12;
	sub.f32 	%f17, %f15, %f16;
	fma.rn.f32 	%f18, %f17, 0f3BBB989D, 0f3F000000;
	cvt.sat.f32.f32 	%f19, %f18;
	mov.f32 	%f20, 0f4B400001;
	mov.f32 	%f21, 0f437C0000;
	fma.rm.f32 	%f22, %f19, %f21, %f20;
	add.f32 	%f23, %f22, 0fCB40007F;
	neg.f32 	%f24, %f23;
	fma.rn.f32 	%f25, %f17, 0f3FB8AA3B, %f24;
	fma.rn.f32 	%f26, %f17, 0f32A57060, %f25;
	mov.b32 	%r12, %f22;
	shl.b32 	%r13, %r12, 23;
	mov.b32 	%f27, %r13;
	ex2.approx.ftz.f32 	%f28, %f26;
	mul.f32 	%f29, %f28, %f27;
	add.s64 	%rd10, %rd6, %rd7;
	st.global.f32 	[%rd10], %f29;
$L__BB1_2:
	ret;

}
	// .globl	_Z9compute_PPfS_S_S_S_S_S_fffffii
.visible .entry _Z9compute_PPfS_S_S_S_S_S_fffffii(
	.param .u64 .ptr .align 1 _Z9compute_PPfS_S_S_S_S_S_fffffii_param_0,
	.param .u64 .ptr .align 1 _Z9compute_PPfS_S_S_S_S_S_fffffii_param_1,
	.param .u64 .ptr .align 1 _Z9compute_PPfS_S_S_S_S_S_fffffii_param_2,
	.param .u64 .ptr .align 1 _Z9compute_PPfS_S_S_S_S_S_fffffii_param_3,
	.param .u64 .ptr .align 1 _Z9compute_PPfS_S_S_S_S_S_fffffii_param_4,
	.param .u64 .ptr .align 1 _Z9compute_PPfS_S_S_S_S_S_fffffii_param_5,
	.param .u64 .ptr .align 1 _Z9compute_PPfS_S_S_S_S_S_fffffii_param_6,
	.param .f32 _Z9compute_PPfS_S_S_S_S_S_fffffii_param_7,
	.param .f32 _Z9compute_PPfS_S_S_S_S_S_fffffii_param_8,
	.param .f32 _Z9compute_PPfS_S_S_S_S_S_fffffii_param_9,
	.param .f32 _Z9compute_PPfS_S_S_S_S_S_fffffii_param_10,
	.param .f32 _Z9compute_PPfS_S_S_S_S_S_fffffii_param_11,
	.param .u32 _Z9compute_PPfS_S_S_S_S_S_fffffii_param_12,
	.param .u32 _Z9compute_PPfS_S_S_S_S_S_fffffii_param_13
)
{
	.reg .pred 	%p<11>;
	.reg .b32 	%r<20>;
	.reg .b32 	%f<41>;
	.reg .b64 	%rd<40>;
	.reg .b64 	%fd<14>;

	ld.param.u64 	%rd8, [_Z9compute_PPfS_S_S_S_S_S_fffffii_param_0];
	ld.param.u64 	%rd9, [_Z9compute_PPfS_S_S_S_S_S_fffffii_param_1];
	ld.param.u64 	%rd6, [_Z9compute_PPfS_S_S_S_S_S_fffffii_param_5];
	ld.param.u64 	%rd7, [_Z9compute_PPfS_S_S_S_S_S_fffffii_param_6];
	ld.param.f32 	%f1, [_Z9compute_PPfS_S_S_S_S_S_fffffii_param_7];
	ld.param.f32 	%f2, [_Z9compute_PPfS_S_S_S_S_S_fffffii_param_8];
	ld.param.f32 	%f3, [_Z9compute_PPfS_S_S_S_S_S_fffffii_param_9];
	ld.param.f32 	%f4, [_Z9compute_PPfS_S_S_S_S_S_fffffii_param_10];
	ld.param.f32 	%f5, [_Z9compute_PPfS_S_S_S_S_S_fffffii_param_11];
	ld.param.u32 	%r3, [_Z9compute_PPfS_S_S_S_S_S_fffffii_param_12];
	ld.param.u32 	%r4, [_Z9compute_PPfS_S_S_S_S_S_fffffii_param_13];
	cvta.to.global.u64 	%rd1, %rd9;
	cvta.to.global.u64 	%rd2, %rd8;
	mov.u32 	%r5, %ctaid.x;
	mov.u32 	%r6, %ntid.x;
	mov.u32 	%r7, %tid.x;
	mad.lo.s32 	%r1, %r5, %r6, %r7;
	mov.u32 	%r8, %ctaid.y;
	mov.u32 	%r9, %ntid.y;
	mov.u32 	%r10, %tid.y;
	mad.lo.s32 	%r2, %r8, %r9, %r10;
	setp.ge.s32 	%p1, %r2, %r4;
	setp.ge.s32 	%p2, %r1, %r3;
	or.pred  	%p3, %p2, %p1;
	@%p3 bra 	$L__BB2_2;
	ld.param.u64 	%rd39, [_Z9compute_PPfS_S_S_S_S_S_fffffii_param_4];
	ld.param.u64 	%rd38, [_Z9compute_PPfS_S_S_S_S_S_fffffii_param_3];
	ld.param.u64 	%rd37, [_Z9compute_PPfS_S_S_S_S_S_fffffii_param_2];
	cvta.to.global.u64 	%rd10, %rd7;
	cvta.to.global.u64 	%rd11, %rd37;
	cvta.to.global.u64 	%rd12, %rd38;
	cvta.to.global.u64 	%rd13, %rd39;
	mul.lo.s32 	%r11, %r3, %r2;
	add.s32 	%r12, %r11, %r2;
	cvt.s64.s32 	%rd14, %r12;
	cvt.s64.s32 	%rd15, %r1;
	add.s64 	%rd16, %rd15, %rd14;
	shl.b64 	%rd17, %rd16, 2;
	add.s64 	%rd18, %rd2, %rd17;
	ld.global.f32 	%f6, [%rd18+4];
	add.s32 	%r13, %r12, %r1;
	mul.wide.s32 	%rd19, %r13, 4;
	add.s64 	%rd20, %rd2, %rd19;
	ld.global.f32 	%f7, [%rd20];
	sub.f32 	%f8, %f6, %f7;
	add.s32 	%r14, %r11, %r1;
	add.s32 	%r15, %r14, %r3;
	mul.wide.s32 	%rd21, %r15, 4;
	add.s64 	%rd22, %rd1, %rd21;
	ld.global.f32 	%f9, [%rd22];
	mul.wide.s32 	%rd23, %r14, 4;
	add.s64 	%rd24, %rd1, %rd23;
	ld.global.f32 	%f10, [%rd24];
	sub.f32 	%f11, %f9, %f10;
	mul.f32 	%f12, %f2, %f11;
	fma.rn.f32 	%f13, %f1, %f8, %f12;
	add.s64 	%rd25, %rd10, %rd23;
	st.global.f32 	[%rd25], %f13;
	add.s64 	%rd26, %rd11, %rd23;
	ld.global.f32 	%f14, [%rd26];
	mul.f32 	%f15, %f3, %f13;
	sub.f32 	%f16, %f14, %f15;
	st.global.f32 	[%rd26], %f16;
	add.s64 	%rd27, %rd12, %rd23;
	ld.global.f32 	%f17, [%rd27];
	cvt.f64.f32 	%fd1, %f17;
	cvt.f64.f32 	%fd2, %f4;
	ld.global.f32 	%f18, [%rd18+4];
	ld.global.f32 	%f19, [%rd20];
	sub.f32 	%f20, %f18, %f19;
	mul.f32 	%f21, %f1, %f20;
	cvt.f64.f32 	%fd3, %f21;
	ld.global.f32 	%f22, [%rd25];
	cvt.f64.f32 	%fd4, %f22;
	mul.f64 	%fd5, %fd4, 0d3FD51EB851EB851F;
	sub.f64 	%fd6, %fd3, %fd5;
	fma.rn.f64 	%fd7, %fd6, %fd2, %fd1;
	cvt.rn.f32.f64 	%f23, %fd7;
	st.global.f32 	[%rd27], %f23;
	add.s64 	%rd28, %rd13, %rd23;
	ld.global.f32 	%f24, [%rd28];
	cvt.f64.f32 	%fd8, %f24;
	ld.global.f32 	%f25, [%rd22];
	ld.global.f32 	%f26, [%rd24];
	sub.f32 	%f27, %f25, %f26;
	mul.f32 	%f28, %f2, %f27;
	cvt.f64.f32 	%fd9, %f28;
	ld.global.f32 	%f29, [%rd25];
	cvt.f64.f32 	%fd10, %f29;
	mul.f64 	%fd11, %fd10, 0d3FD51EB851EB851F;
	sub.f64 	%fd12, %fd9, %fd11;
	fma.rn.f64 	%fd13, %fd12, %fd2, %fd8;
	cvt.rn.f32.f64 	%f30, %fd13;
	st.global.f32 	[%rd28], %f30;
$L__BB2_2:
	setp.ge.s32 	%p4, %r1, %r3;
	setp.ge.s32 	%p5, %r2, %r4;
	setp.eq.s32 	%p6, %r2, 0;
	setp.lt.s32 	%p7, %r1, 1;
	or.pred  	%p8, %p6, %p7;
	or.pred  	%p9, %p8, %p5;
	or.pred  	%p10, %p4, %p9;
	@%p10 bra 	$L__BB2_4;
	mad.lo.s32 	%r16, %r3, %r2, %r1;
	add.s32 	%r17, %r16, %r2;
	cvta.to.global.u64 	%rd29, %rd6;
	mul.wide.s32 	%rd30, %r17, 4;
	add.s64 	%rd31, %rd29, %rd30;
	ld.global.f32 	%f31, [%rd31];
	add.s64 	%rd32, %rd2, %rd30;
	ld.global.f32 	%f32, [%rd32];
	not.b32 	%r18, %r3;
	add.s32 	%r19, %r17, %r18;
	mul.wide.s32 	%rd33, %r19, 4;
	add.s64 	%rd34, %rd2, %rd33;
	ld.global.f32 	%f33, [%rd34];
	sub.f32 	%f34, %f32, %f33;
	mul.wide.s32 	%rd35, %r16, 4;
	add.s64 	%rd36, %rd1, %rd35;
	ld.global.f32 	%f35, [%rd36];
	ld.global.f32 	%f36, [%rd36+-4];
	sub.f32 	%f37, %f35, %f36;
	mul.f32 	%f38, %f1, %f37;
	fma.rn.f32 	%f39, %f2, %f34, %f38;
	fma.rn.f32 	%f40, %f5, %f39, %f31;
	st.global.f32 	[%rd31], %f40;
$L__BB2_4:
	ret;

}
	// .globl	_Z9compute_VPfS_S_S_S_S_ffii
.visible .entry _Z9compute_VPfS_S_S_S_S_ffii(
	.param .u64 .ptr .align 1 _Z9compute_VPfS_S_S_S_S_ffii_param_0,
	.param .u64 .ptr .align 1 _Z9compute_VPfS_S_S_S_S_ffii_param_1,
	.param .u64 .ptr .align 1 _Z9compute_VPfS_S_S_S_S_ffii_param_2,
	.param .u64 .ptr .align 1 _Z9compute_VPfS_S_S_S_S_ffii_param_3,
	.param .u64 .ptr .align 1 _Z9compute_VPfS_S_S_S_S_ffii_param_4,
	.param .u64 .ptr .align 1 _Z9compute_VPfS_S_S_S_S_ffii_param_5,
	.param .f32 _Z9compute_VPfS_S_S_S_S_ffii_param_6,
	.param .f32 _Z9compute_VPfS_S_S_S_S_ffii_param_7,
	.param .u32 _Z9compute_VPfS_S_S_S_S_ffii_param_8,
	.param .u32 _Z9compute_VPfS_S_S_S_S_ffii_param_9
)
{
	.reg .pred 	%p<11>;
	.reg .b32 	%r<21>;
	.reg .b32 	%f<31>;
	.reg .b64 	%rd<36>;

	ld.param.u64 	%rd4, [_Z9compute_VPfS_S_S_S_S_ffii_param_1];
	ld.param.u64 	%rd7, [_Z9compute_VPfS_S_S_S_S_ffii_param_2];
	ld.param.u64 	%rd5, [_Z9compute_VPfS_S_S_S_S_ffii_param_3];
	ld.param.u64 	%rd6, [_Z9compute_VPfS_S_S_S_S_ffii_param_4];
	ld.param.u64 	%rd8, [_Z9compute_VPfS_S_S_S_S_ffii_param_5];
	ld.param.f32 	%f1, [_Z9compute_VPfS_S_S_S_S_ffii_param_6];
	ld.param.f32 	%f2, [_Z9compute_VPfS_S_S_S_S_ffii_param_7];
	ld.param.u32 	%r3, [_Z9compute_VPfS_S_S_S_S_ffii_param_8];
	ld.param.u32 	%r4, [_Z9compute_VPfS_S_S_S_S_ffii_param_9];
	cvta.to.global.u64 	%rd1, %rd8;
	cvta.to.global.u64 	%rd2, %rd7;
	mov.u32 	%r5, %ctaid.x;
	mov.u32 	%r6, %ntid.x;
	mov.u32 	%r7, %tid.x;
	mad.lo.s32 	%r1, %r5, %r6, %r7;
	mov.u32 	%r8, %ctaid.y;
	mov.u32 	%r9, %ntid.y;
	mov.u32 	%r10, %tid.y;
	mad.lo.s32 	%r2, %r8, %r9, %r10;
	setp.ge.s32 	%p1, %r2, %r4;
	setp.lt.s32 	%p2, %r1, 1;
	setp.ge.s32 	%p3, %r1, %r3;
	or.pred  	%p4, %p1, %p3;
	or.pred  	%p5, %p4, %p2;
	@%p5 bra 	$L__BB3_2;
	ld.param.u64 	%rd35, [_Z9compute_VPfS_S_S_S_S_ffii_param_0];
	cvta.to.global.u64 	%rd9, %rd35;
	cvta.to.global.u64 	%rd10, %rd5;
	mad.lo.s32 	%r11, %r3, %r2, %r1;
	add.s32 	%r12, %r11, %r2;
	add.s32 	%r13, %r3, %r12;
	mul.wide.s32 	%rd11, %r12, 4;
	add.s64 	%rd12, %rd9, %rd11;
	ld.global.f32 	%f3, [%rd12];
	mul.wide.s32 	%rd13, %r11, 4;
	add.s64 	%rd14, %rd2, %rd13;
	ld.global.f32 	%f4, [%rd14];
	ld.global.f32 	%f5, [%rd14+-4];
	sub.f32 	%f6, %f4, %f5;
	add.s64 	%rd15, %rd10, %rd13;
	ld.global.f32 	%f7, [%rd15];
	ld.global.f32 	%f8, [%rd15+-4];
	sub.f32 	%f9, %f7, %f8;
	sub.f32 	%f10, %f6, %f9;
	mul.f32 	%f11, %f1, %f10;
	sub.f32 	%f12, %f3, %f11;
	add.s32 	%r14, %r13, 1;
	mul.wide.s32 	%rd16, %r14, 4;
	add.s64 	%rd17, %rd1, %rd16;
	ld.global.f32 	%f13, [%rd17];
	add.s64 	%rd18, %rd1, %rd11;
	ld.global.f32 	%f14, [%rd18];
	sub.f32 	%f15, %f13, %f14;
	fma.rn.f32 	%f16, %f2, %f15, %f12;
	st.global.f32 	[%rd12], %f16;
$L__BB3_2:
	setp.ge.s32 	%p6, %r1, %r3;
	setp.ge.s32 	%p7, %r2, %r4;
	setp.eq.s32 	%p8, %r2, 0;
	or.pred  	%p9, %p7, %p6;
	or.pred  	%p10, %p9, %p8;
	@%p10 bra 	$L__BB3_4;
	cvta.to.global.u64 	%rd19, %rd6;
	mul.lo.s32 	%r15, %r3, %r2;
	add.s32 	%r16, %r15, %r1;
	cvta.to.global.u64 	%rd20, %rd4;
	mul.wide.s32 	%rd21, %r16, 4;
	add.s64 	%rd22, %rd20, %rd21;
	ld.global.f32 	%f17, [%rd22];
	add.s64 	%rd23, %rd2, %rd21;
	ld.global.f32 	%f18, [%rd23];
	sub.s32 	%r17, %r15, %r3;
	add.s32 	%r18, %r17, %r1;
	mul.wide.s32 	%rd24, %r18, 4;
	add.s64 	%rd25, %rd2, %rd24;
	ld.global.f32 	%f19, [%rd25];
	sub.f32 	%f20, %f18, %f19;
	add.s64 	%rd26, %rd19, %rd21;
	ld.global.f32 	%f21, [%rd26];
	add.s64 	%rd27, %rd19, %rd24;
	ld.global.f32 	%f22, [%rd27];
	sub.f32 	%f23, %f21, %f22;
	sub.f32 	%f24, %f20, %f23;
	mul.f32 	%f25, %f2, %f24;
	sub.f32 	%f26, %f17, %f25;
	add.s32 	%r19, %r15, %r2;
	cvt.s64.s32 	%rd28, %r19;
	cvt.s64.s32 	%rd29, %r1;
	add.s64 	%rd30, %rd29, %rd28;
	shl.b64 	%rd31, %rd30, 2;
	add.s64 	%rd32, %rd1, %rd31;
	ld.global.f32 	%f27, [%rd32+4];
	add.s32 	%r20, %r16, %r2;
	mul.wide.s32 	%rd33, %r20, 4;
	add.s64 	%rd34, %rd1, %rd33;
	ld.global.f32 	%f28, [%rd34];
	sub.f32 	%f29, %f27, %f28;
	fma.rn.f32 	%f30, %f1, %f29, %f26;
	st.global.f32 	[%rd22], %f30;
$L__BB3_4:
	ret;

}


// ===== COMPILED SASS (sm_100) =====

	.target	sm_100

	.elftype	@"ET_EXEC"


//--------------------- .note.nv.tkinfo           --------------------------
	.section	.note.nv.tkinfo,"",@"SHT_NOTE"
	.sectionflags	@"SHF_NOTE_NV_TKINFO"
	.tkinfo
        /*0018*/ 	.word	0x00000002
        /*0030*/ 	.string	""
        /*0030*/ 	.string	"ptxas"
        /*0030*/ 	.string	"Cuda compilation tools, release 13.0, V13.0.88"
        /*0030*/ 	.string	"Build cuda_13.0.r13.0/compiler.36424714_0"
        /*0030*/ 	.string	"-arch sm_100 -m 64 "



//--------------------- .note.nv.cuinfo           --------------------------
	.section	.note.nv.cuinfo,"",@"SHT_NOTE"
	.sectionflags	@"SHF_NOTE_NV_CUINFO"
        /*0018*/ 	.short	0x0002
        /*001a*/ 	.short	0x0064
        /*001c*/ 	.short	0x0082
	.zero		2


//--------------------- .nv.info                  --------------------------
	.section	.nv.info,"",@"SHT_CUDA_INFO"
	.align	4


	//----- nvinfo : EIATTR_REGCOUNT
	.align		4
        /*0000*/ 	.byte	0x04, 0x2f
        /*0002*/ 	.short	(.L_1 - .L_0)
	.align		4
.L_0:
        /*0004*/ 	.word	index@(_Z14__device_max_dPfiiS_)
        /*0008*/ 	.word	0x0000000d


	//----- nvinfo : EIATTR_FRAME_SIZE
	.align		4
.L_1:
        /*000c*/ 	.byte	0x04, 0x11
        /*000e*/ 	.short	(.L_3 - .L_2)
	.align		4
.L_2:
        /*0010*/ 	.word	index@(_Z14__device_max_dPfiiS_)
        /*0014*/ 	.word	0x00000000


	//----- nvinfo : EIATTR_REGCOUNT
	.align		4
.L_3:
        /*0018*/ 	.byte	0x04, 0x2f
        /*001a*/ 	.short	(.L_5 - .L_4)
	.align		4
.L_4:
        /*001c*/ 	.word	index@(_Z4initPfS_S_ffffii)
        /*0020*/ 	.word	0x00000015


	//----- nvinfo : EIATTR_FRAME_SIZE
	.align		4
.L_5:
        /*0024*/ 	.byte	0x04, 0x11
        /*0026*/ 	.short	(.L_7 - .L_6)
	.align		4
.L_6:
        /*0028*/ 	.word	index@(_Z4initPfS_S_ffffii)
        /*002c*/ 	.word	0x00000000


	//----- nvinfo : EIATTR_REGCOUNT
	.align		4
.L_7:
        /*0030*/ 	.byte	0x04, 0x2f
        /*0032*/ 	.short	(.L_9 - .L_8)
	.align		4
.L_8:
        /*0034*/ 	.word	index@(_Z9compute_PPfS_S_S_S_S_S_fffffii)
        /*0038*/ 	.word	0x0000001d


	//----- nvinfo : EIATTR_FRAME_SIZE
	.align		4
.L_9:
        /*003c*/ 	.byte	0x04, 0x11
        /*003e*/ 	.short	(.L_11 - .L_10)
	.align		4
.L_10:
        /*0040*/ 	.word	index@(_Z9compute_PPfS_S_S_S_S_S_fffffii)
        /*0044*/ 	.word	0x00000000


	//----- nvinfo : EIATTR_REGCOUNT
	.align		4
.L_11:
        /*0048*/ 	.byte	0x04, 0x2f
        /*004a*/ 	.short	(.L_13 - .L_12)
	.align		4
.L_12:
        /*004c*/ 	.word	index@(_Z9compute_VPfS_S_S_S_S_ffii)
        /*0050*/ 	.word	0x0000001a


	//----- nvinfo : EIATTR_FRAME_SIZE
	.align		4
.L_13:
        /*0054*/ 	.byte	0x04, 0x11
        /*0056*/ 	.short	(.L_15 - .L_14)
	.align		4
.L_14:
        /*0058*/ 	.word	index@(_Z9compute_VPfS_S_S_S_S_ffii)
        /*005c*/ 	.word	0x00000000


	//----- nvinfo : EIATTR_MIN_STACK_SIZE
	.align		4
.L_15:
        /*0060*/ 	.byte	0x04, 0x12
        /*0062*/ 	.short	(.L_17 - .L_16)
	.align		4
.L_16:
        /*0064*/ 	.word	index@(_Z9compute_VPfS_S_S_S_S_ffii)
        /*0068*/ 	.word	0x00000000


	//----- nvinfo : EIATTR_MIN_STACK_SIZE
	.align		4
.L_17:
        /*006c*/ 	.byte	0x04, 0x12
        /*006e*/ 	.short	(.L_19 - .L_18)
	.align		4
.L_18:
        /*0070*/ 	.word	index@(_Z9compute_PPfS_S_S_S_S_S_fffffii)
        /*0074*/ 	.word	0x00000000


	//----- nvinfo : EIATTR_MIN_STACK_SIZE
	.align		4
.L_19:
        /*0078*/ 	.byte	0x04, 0x12
        /*007a*/ 	.short	(.L_21 - .L_20)
	.align		4
.L_20:
        /*007c*/ 	.word	index@(_Z4initPfS_S_ffffii)
        /*0080*/ 	.word	0x00000000


	//----- nvinfo : EIATTR_MIN_STACK_SIZE
	.align		4
.L_21:
        /*0084*/ 	.byte	0x04, 0x12
        /*0086*/ 	.short	(.L_23 - .L_22)
	.align		4
.L_22:
        /*0088*/ 	.word	index@(_Z14__device_max_dPfiiS_)
        /*008c*/ 	.word	0x00000000
.L_23:


//--------------------- .nv.compat                --------------------------
	.section	.nv.compat,"",@"SHT_CUDA_COMPAT_INFO"
	.align	4
        /*0000*/ 	.byte	0x02, 0x09, 0x00, 0x00, 0x02, 0x02, 0x01, 0x00, 0x02, 0x05, 0x05, 0x00, 0x03, 0x07, 0x01, 0x01
        /*0010*/ 	.byte	0x02, 0x03, 0x00, 0x00, 0x02, 0x06, 0x01, 0x00, 0x04, 0x0b, 0x08, 0x00, 0x01, 0x00, 0x00, 0x00
        /*0020*/ 	.byte	0x00, 0x00, 0x00, 0x00


//--------------------- .nv.info._Z9compute_VPfS_S_S_S_S_ffii --------------------------
	.section	.nv.info._Z9compute_VPfS_S_S_S_S_ffii,"",@"SHT_CUDA_INFO"
	.sectionflags	@""
	.align	4


	//----- nvinfo : EIATTR_CUDA_API_VERSION
	.align		4
        /*0000*/ 	.byte	0x04, 0x37
        /*0002*/ 	.short	(.L_25 - .L_24)
.L_24:
        /*0004*/ 	.word	0x00000082


	//----- nvinfo : EIATTR_KPARAM_INFO
	.align		4
.L_25:
        /*0008*/ 	.byte	0x04, 0x17
        /*000a*/ 	.short	(.L_27 - .L_26)
.L_26:
        /*000c*/ 	.word	0x00000000
        /*0010*/ 	.short	0x0009
        /*0012*/ 	.short	0x003c
        /*0014*/ 	.byte	0x00, 0xf0, 0x11, 0x00


	//----- nvinfo : EIATTR_KPARAM_INFO
	.align		4
.L_27:
        /*0018*/ 	.byte	0x04, 0x17
        /*001a*/ 	.short	(.L_29 - .L_28)
.L_28:
        /*001c*/ 	.word	0x00000000
        /*0020*/ 	.short	0x0008
        /*0022*/ 	.short	0x0038
        /*0024*/ 	.byte	0x00, 0xf0, 0x11, 0x00


	//----- nvinfo : EIATTR_KPARAM_INFO
	.align		4
.L_29:
        /*0028*/ 	.byte	0x04, 0x17
        /*002a*/ 	.short	(.L_31 - .L_30)
.L_30:
        /*002c*/ 	.word	0x00000000
        /*0030*/ 	.short	0x0007
        /*0032*/ 	.short	0x0034
        /*0034*/ 	.byte	0x00, 0xf0, 0x11, 0x00


	//----- nvinfo : EIATTR_KPARAM_INFO
	.align		4
.L_31:
        /*0038*/ 	.byte	0x04, 0x17
        /*003a*/ 	.short	(.L_33 - .L_32)
.L_32:
        /*003c*/ 	.word	0x00000000
        /*0040*/ 	.short	0x0006
        /*0042*/ 	.short	0x0030
        /*0044*/ 	.byte	0x00, 0xf0, 0x11, 0x00


	//----- nvinfo : EIATTR_KPARAM_INFO
	.align		4
.L_33:
        /*0048*/ 	.byte	0x04, 0x17
        /*004a*/ 	.short	(.L_35 - .L_34)
.L_34:
        /*004c*/ 	.word	0x00000000
        /*0050*/ 	.short	0x0005
        /*0052*/ 	.short	0x0028
        /*0054*/ 	.byte	0x00, 0xf5, 0x21, 0x00


	//----- nvinfo : EIATTR_KPARAM_INFO
	.align		4
.L_35:
        /*0058*/ 	.byte	0x04, 0x17
        /*005a*/ 	.short	(.L_37 - .L_36)
.L_36:
        /*005c*/ 	.word	0x00000000
        /*0060*/ 	.short	0x0004
        /*0062*/ 	.short	0x0020
        /*0064*/ 	.byte	0x00, 0xf5, 0x21, 0x00


	//----- nvinfo : EIATTR_KPARAM_INFO
	.align		4
.L_37:
        /*0068*/ 	.byte	0x04, 0x17
        /*006a*/ 	.short	(.L_39 - .L_38)
.L_38:
        /*006c*/ 	.word	0x00000000
        /*0070*/ 	.short	0x0003
        /*0072*/ 	.short	0x0018
        /*0074*/ 	.byte	0x00, 0xf5, 0x21, 0x00


	//----- nvinfo : EIATTR_KPARAM_INFO
	.align		4
.L_39:
        /*0078*/ 	.byte	0x04, 0x17
        /*007a*/ 	.short	(.L_41 - .L_40)
.L_40:
        /*007c*/ 	.word	0x00000000
        /*0080*/ 	.short	0x0002
        /*0082*/ 	.short	0x0010
        /*0084*/ 	.byte	0x00, 0xf5, 0x21, 0x00


	//----- nvinfo : EIATTR_KPARAM_INFO
	.align		4
.L_41:
        /*0088*/ 	.byte	0x04, 0x17
        /*008a*/ 	.short	(.L_43 - .L_42)
.L_42:
        /*008c*/ 	.word	0x00000000
        /*0090*/ 	.short	0x0001
        /*0092*/ 	.short	0x0008
        /*0094*/ 	.byte	0x00, 0xf5, 0x21, 0x00


	//----- nvinfo : EIATTR_KPARAM_INFO
	.align		4
.L_43:
        /*0098*/ 	.byte	0x04, 0x17
        /*009a*/ 	.short	(.L_45 - .L_44)
.L_44:
        /*009c*/ 	.word	0x00000000
        /*00a0*/ 	.short	0x0000
        /*00a2*/ 	.short	0x0000
        /*00a4*/ 	.byte	0x00, 0xf5, 0x21, 0x00


	//----- nvinfo : EIATTR_SPARSE_MMA_MASK
	.align		4
.L_45:
        /*00a8*/ 	.byte	0x03, 0x50
        /*00aa*/ 	.short	0x0000


	//----- nvinfo : EIATTR_MAXREG_COUNT
	.align		4
        /*00ac*/ 	.byte	0x03, 0x1b
        /*00ae*/ 	.short	0x00ff


	//----- nvinfo : EIATTR_MERCURY_ISA_VERSION
	.align		4
        /*00b0*/ 	.byte	0x03, 0x5f
        /*00b2*/ 	.short	0x0101


	//----- nvinfo : EIATTR_VRC_CTA_INIT_COUNT
	.align		4
        /*00b4*/ 	.byte	0x02, 0x4a
	.zero		1
	.zero		1


	//----- nvinfo : EIATTR_EXIT_INSTR_OFFSETS
	.align		4
        /*00b8*/ 	.byte	0x04, 0x1c
        /*00ba*/ 	.short	(.L_47 - .L_46)


	//   ....[0]....
.L_46:
        /*00bc*/ 	.word	0x000002d0


	//   ....[1]....
        /*00c0*/ 	.word	0x00000520


	//----- nvinfo : EIATTR_CRS_STACK_SIZE
	.align		4
.L_47:
        /*00c4*/ 	.byte	0x04, 0x1e
        /*00c6*/ 	.short	(.L_49 - .L_48)
.L_48:
        /*00c8*/ 	.word	0x00000000


	//----- nvinfo : EIATTR_CBANK_PARAM_SIZE
	.align		4
.L_49:
        /*00cc*/ 	.byte	0x03, 0x19
        /*00ce*/ 	.short	0x0040


	//----- nvinfo : EIATTR_PARAM_CBANK
	.align		4
        /*00d0*/ 	.byte	0x04, 0x0a
        /*00d2*/ 	.short	(.L_51 - .L_50)
	.align		4
.L_50:
        /*00d4*/ 	.word	index@(.nv.constant0._Z9compute_VPfS_S_S_S_S_ffii)
        /*00d8*/ 	.short	0x0380
        /*00da*/ 	.short	0x0040


	//----- nvinfo : EIATTR_SW_WAR
	.align		4
.L_51:
        /*00dc*/ 	.byte	0x04, 0x36
        /*00de*/ 	.short	(.L_53 - .L_52)
.L_52:
        /*00e0*/ 	.word	0x00000008
.L_53:


//--------------------- .nv.info._Z9compute_PPfS_S_S_S_S_S_fffffii --------------------------
	.section	.nv.info._Z9compute_PPfS_S_S_S_S_S_fffffii,"",@"SHT_CUDA_INFO"
	.sectionflags	@""
	.align	4


	//----- nvinfo : EIATTR_CUDA_API_VERSION
	.align		4
        /*0000*/ 	.byte	0x04, 0x37
        /*0002*/ 	.short	(.L_55 - .L_54)
.L_54:
        /*0004*/ 	.word	0x00000082


	//----- nvinfo : EIATTR_KPARAM_INFO
	.align		4
.L_55:
        /*0008*/ 	.byte	0x04, 0x17
        /*000a*/ 	.short	(.L_57 - .L_56)
.L_56:
        /*000c*/ 	.word	0x00000000
        /*0010*/ 	.short	0x000d
        /*0012*/ 	.short	0x0050
        /*0014*/ 	.byte	0x00, 0xf0, 0x11, 0x00


	//----- nvinfo : EIATTR_KPARAM_INFO
	.align		4
.L_57:
        /*0018*/ 	.byte	0x04, 0x17
        /*001a*/ 	.short	(.L_59 - .L_58)
.L_58:
        /*001c*/ 	.word	0x00000000
        /*0020*/ 	.short	0x000c
        /*0022*/ 	.short	0x004c
        /*0024*/ 	.byte	0x00, 0xf0, 0x11, 0x00


	//----- nvinfo : EIATTR_KPARAM_INFO
	.align		4
.L_59:
        /*0028*/ 	.byte	0x04, 0x17
        /*002a*/ 	.short	(.L_61 - .L_60)
.L_60:
        /*002c*/ 	.word	0x00000000
        /*0030*/ 	.short	0x000b
        /*0032*/ 	.short	0x0048
        /*0034*/ 	.byte	0x00, 0xf0, 0x11, 0x00


	//----- nvinfo : EIATTR_KPARAM_INFO
	.align		4
.L_61:
        /*0038*/ 	.byte	0x04, 0x17
        /*003a*/ 	.short	(.L_63 - .L_62)
.L_62:
        /*003c*/ 	.word	0x00000000
        /*0040*/ 	.short	0x000a
        /*0042*/ 	.short	0x0044
        /*0044*/ 	.byte	0x00, 0xf0, 0x11, 0x00


	//----- nvinfo : EIATTR_KPARAM_INFO
	.align		4
.L_63:
        /*0048*/ 	.byte	0x04, 0x17
        /*004a*/ 	.short	(.L_65 - .L_64)
.L_64:
        /*004c*/ 	.word	0x00000000
        /*0050*/ 	.short	0x0009
        /*0052*/ 	.short	0x0040
        /*0054*/ 	.byte	0x00, 0xf0, 0x11, 0x00


	//----- nvinfo : EIATTR_KPARAM_INFO
	.align		4
.L_65:
        /*0058*/ 	.byte	0x04, 0x17
        /*005a*/ 	.short	(.L_67 - .L_66)
.L_66:
        /*005c*/ 	.word	0x00000000
        /*0060*/ 	.short	0x0008
        /*0062*/ 	.short	0x003c
        /*0064*/ 	.byte	0x00, 0xf0, 0x11, 0x00


	//----- nvinfo : EIATTR_KPARAM_INFO
	.align		4
.L_67:
        /*0068*/ 	.byte	0x04, 0x17
        /*006a*/ 	.short	(.L_69 - .L_68)
.L_68:
        /*006c*/ 	.word	0x00000000
        /*0070*/ 	.short	0x0007
        /*0072*/ 	.short	0x0038
        /*0074*/ 	.byte	0x00, 0xf0, 0x11, 0x00


	//----- nvinfo : EIATTR_KPARAM_INFO
	.align		4
.L_69:
        /*0078*/ 	.byte	0x04, 0x17
        /*007a*/ 	.short	(.L_71 - .L_70)
.L_70:
        /*007c*/ 	.word	0x00000000
        /*0080*/ 	.short	0x0006
        /*0082*/ 	.short	0x0030
        /*0084*/ 	.byte	0x00, 0xf5, 0x21, 0x00


	//----- nvinfo : EIATTR_KPARAM_INFO
	.align		4
.L_71:
        /*0088*/ 	.byte	0x04, 0x17
        /*008a*/ 	.short	(.L_73 - .L_72)
.L_72:
        /*008c*/ 	.word	0x00000000
        /*0090*/ 	.short	0x0005
        /*0092*/ 	.short	0x0028
        /*0094*/ 	.byte	0x00, 0xf5, 0x21, 0x00


	//----- nvinfo : EIATTR_KPARAM_INFO
	.align		4
.L_73:
        /*0098*/ 	.byte	0x04, 0x17
        /*009a*/ 	.short	(.L_75 - .L_74)
.L_74:
        /*009c*/ 	.word	0x00000000
        /*00a0*/ 	.short	0x0004
        /*00a2*/ 	.short	0x0020
        /*00a4*/ 	.byte	0x00, 0xf5, 0x21, 0x00


	//----- nvinfo : EIATTR_KPARAM_INFO
	.align		4
.L_75:
        /*00a8*/ 	.byte	0x04, 0x17
        /*00aa*/ 	.short	(.L_77 - .L_76)
.L_76:
        /*00ac*/ 	.word	0x00000000
        /*00b0*/ 	.short	0x0003
        /*00b2*/ 	.short	0x0018
        /*00b4*/ 	.byte	0x00, 0xf5, 0x21, 0x00


	//----- nvinfo : EIATTR_KPARAM_INFO
	.align		4
.L_77:
        /*00b8*/ 	.byte	0x04, 0x17
        /*00ba*/ 	.short	(.L_79 - .L_78)
.L_78:
        /*00bc*/ 	.word	0x00000000
        /*00c0*/ 	.short	0x0002
        /*00c2*/ 	.short	0x0010
        /*00c4*/ 	.byte	0x00, 0xf5, 0x21, 0x00


	//----- nvinfo : EIATTR_KPARAM_INFO
	.align		4
.L_79:
        /*00c8*/ 	.byte	0x04, 0x17
        /*00ca*/ 	.short	(.L_81 - .L_80)
.L_80:
        /*00cc*/ 	.word	0x00000000
        /*00d0*/ 	.short	0x0001
        /*00d2*/ 	.short	0x0008
        /*00d4*/ 	.byte	0x00, 0xf5, 0x21, 0x00


	//----- nvinfo : EIATTR_KPARAM_INFO
	.align		4
.L_81:
        /*00d8*/ 	.byte	0x04, 0x17
        /*00da*/ 	.short	(.L_83 - .L_82)
.L_82:
        /*00dc*/ 	.word	0x00000000
        /*00e0*/ 	.short	0x0000
        /*00e2*/ 	.short	0x0000
        /*00e4*/ 	.byte	0x00, 0xf5, 0x21, 0x00


	//----- nvinfo : EIATTR_SPARSE_MMA_MASK
	.align		4
.L_83:
        /*00e8*/ 	.byte	0x03, 0x50
        /*00ea*/ 	.short	0x0000


	//----- nvinfo : EIATTR_MAXREG_COUNT
	.align		4
        /*00ec*/ 	.byte	0x03, 0x1b
        /*00ee*/ 	.short	0x00ff


	//----- nvinfo : EIATTR_MERCURY_ISA_VERSION
	.align		4
        /*00f0*/ 	.byte	0x03, 0x5f
        /*00f2*/ 	.short	0x0101


	//----- nvinfo : EIATTR_VRC_CTA_INIT_COUNT
	.align		4
        /*00f4*/ 	.byte	0x02, 0x4a
	.zero		1
	.zero		1


	//----- nvinfo : EIATTR_EXIT_INSTR_OFFSETS
	.align		4
        /*00f8*/ 	.byte	0x04, 0x1c
        /*00fa*/ 	.short	(.L_85 - .L_84)


	//   ....[0]....
.L_84:
        /*00fc*/ 	.word	0x00000570


	//   ....[1]....
        /*0100*/ 	.word	0x00000700


	//----- nvinfo : EIATTR_CRS_STACK_SIZE
	.align		4
.L_85:
        /*0104*/ 	.byte	0x04, 0x1e
        /*0106*/ 	.short	(.L_87 - .L_86)
.L_86:
        /*0108*/ 	.word	0x00000000


	//----- nvinfo : EIATTR_CBANK_PARAM_SIZE
	.align		4
.L_87:
        /*010c*/ 	.byte	0x03, 0x19
        /*010e*/ 	.short	0x0054


	//----- nvinfo : EIATTR_PARAM_CBANK
	.align		4
        /*0110*/ 	.byte	0x04, 0x0a
        /*0112*/ 	.short	(.L_89 - .L_88)
	.align		4
.L_88:
        /*0114*/ 	.word	index@(.nv.constant0._Z9compute_PPfS_S_S_S_S_S_fffffii)
        /*0118*/ 	.short	0x0380
        /*011a*/ 	.short	0x0054


	//----- nvinfo : EIATTR_SW_WAR
	.align		4
.L_89:
        /*011c*/ 	.byte	0x04, 0x36
        /*011e*/ 	.short	(.L_91 - .L_90)
.L_90:
        /*0120*/ 	.word	0x00000008
.L_91:


//--------------------- .nv.info._Z4initPfS_S_ffffii --------------------------
	.section	.nv.info._Z4initPfS_S_ffffii,"",@"SHT_CUDA_INFO"
	.sectionflags	@""
	.align	4


	//----- nvinfo : EIATTR_CUDA_API_VERSION
	.align		4
        /*0000*/ 	.byte	0x04, 0x37
        /*0002*/ 	.short	(.L_93 - .L_92)
.L_92:
        /*0004*/ 	.word	0x00000082


	//----- nvinfo : EIATTR_KPARAM_INFO
	.align		4
.L_93:
        /*0008*/ 	.byte	0x04, 0x17
        /*000a*/ 	.short	(.L_95 - .L_94)
.L_94:
        /*000c*/ 	.word	0x00000000
        /*0010*/ 	.short	0x0008
        /*0012*/ 	.short	0x002c
        /*0014*/ 	.byte	0x00, 0xf0, 0x11, 0x00


	//----- nvinfo : EIATTR_KPARAM_INFO
	.align		4
.L_95:
        /*0018*/ 	.byte	0x04, 0x17
        /*001a*/ 	.short	(.L_97 - .L_96)
.L_96:
        /*001c*/ 	.word	0x00000000
        /*0020*/ 	.short	0x0007
        /*0022*/ 	.short	0x0028
        /*0024*/ 	.byte	0x00, 0xf0, 0x11, 0x00


	//----- nvinfo : EIATTR_KPARAM_INFO
	.align		4
.L_97:
        /*0028*/ 	.byte	0x04, 0x17
        /*002a*/ 	.short	(.L_99 - .L_98)
.L_98:
        /*002c*/ 	.word	0x00000000
        /*0030*/ 	.short	0x0006
        /*0032*/ 	.short	0x0024
        /*0034*/ 	.byte	0x00, 0xf0, 0x11, 0x00


	//----- nvinfo : EIATTR_KPARAM_INFO
	.align		4
.L_99:
        /*0038*/ 	.byte	0x04, 0x17
        /*003a*/ 	.short	(.L_101 - .L_100)
.L_100:
        /*003c*/ 	.word	0x00000000
        /*0040*/ 	.short	0x0005
        /*0042*/ 	.short	0x0020
        /*0044*/ 	.byte	0x00, 0xf0, 0x11, 0x00


	//----- nvinfo : EIATTR_KPARAM_INFO
	.align		4
.L_101:
        /*0048*/ 	.byte	0x04, 0x17
        /*004a*/ 	.short	(.L_103 - .L_102)
.L_102:
        /*004c*/ 	.word	0x00000000
        /*0050*/ 	.short	0x0004
        /*0052*/ 	.short	0x001c
        /*0054*/ 	.byte	0x00, 0xf0, 0x11, 0x00


	//----- nvinfo : EIATTR_KPARAM_INFO
	.align		4
.L_103:
        /*0058*/ 	.byte	0x04, 0x17
        /*005a*/ 	.short	(.L_105 - .L_104)
.L_104:
        /*005c*/ 	.word	0x00000000
        /*0060*/ 	.short	0x0003
        /*0062*/ 	.short	0x0018
        /*0064*/ 	.byte	0x00, 0xf0, 0x11, 0x00


	//----- nvinfo : EIATTR_KPARAM_INFO
	.align		4
.L_105:
        /*0068*/ 	.byte	0x04, 0x17
        /*006a*/ 	.short	(.L_107 - .L_106)
.L_106:
        /*006c*/ 	.word	0x00000000
        /*0070*/ 	.short	0x0002
        /*0072*/ 	.short	0x0010
        /*0074*/ 	.byte	0x00, 0xf5, 0x21, 0x00


	//----- nvinfo : EIATTR_KPARAM_INFO
	.align		4
.L_107:
        /*0078*/ 	.byte	0x04, 0x17
        /*007a*/ 	.short	(.L_109 - .L_108)
.L_108:
        /*007c*/ 	.word	0x00000000
        /*0080*/ 	.short	0x0001
        /*0082*/ 	.short	0x0008
        /*0084*/ 	.byte	0x00, 0xf5, 0x21, 0x00


	//----- nvinfo : EIATTR_KPARAM_INFO
	.align		4
.L_109:
        /*0088*/ 	.byte	0x04, 0x17
        /*008a*/ 	.short	(.L_111 - .L_110)
.L_110:
        /*008c*/ 	.word	0x00000000
        /*0090*/ 	.short	0x0000
        /*0092*/ 	.short	0x0000
        /*0094*/ 	.byte	0x00, 0xf5, 0x21, 0x00


	//----- nvinfo : EIATTR_SPARSE_MMA_MASK
	.align		4
.L_111:
        /*0098*/ 	.byte	0x03, 0x50
        /*009a*/ 	.short	0x0000


	//----- nvinfo : EIATTR_MAXREG_COUNT
	.align		4
        /*009c*/ 	.byte	0x03, 0x1b
        /*009e*/ 	.short	0x00ff


	//----- nvinfo : EIATTR_MERCURY_ISA_VERSION
	.align		4
        /*00a0*/ 	.byte	0x03, 0x5f
        /*00a2*/ 	.short	0x0101


	//----- nvinfo : EIATTR_VRC_CTA_INIT_COUNT
	.align		4
        /*00a4*/ 	.byte	0x02, 0x4a
	.zero		1
	.zero		1


	//----- nvinfo : EIATTR_EXIT_INSTR_OFFSETS
	.align		4
        /*00a8*/ 	.byte	0x04, 0x1c
        /*00aa*/ 	.short	(.L_113 - .L_112)


	//   ....[0]....
.L_112:
        /*00ac*/ 	.word	0x000000c0


	//   ....[1]....
        /*00b0*/ 	.word	0x00000350


	//----- nvinfo : EIATTR_CBANK_PARAM_SIZE
	.align		4
.L_113:
        /*00b4*/ 	.byte	0x03, 0x19
        /*00b6*/ 	.short	0x0030


	//----- nvinfo : EIATTR_PARAM_CBANK
	.align		4
        /*00b8*/ 	.byte	0x04, 0x0a
        /*00ba*/ 	.short	(.L_115 - .L_114)
	.align		4
.L_114:
        /*00bc*/ 	.word	index@(.nv.constant0._Z4initPfS_S_ffffii)
        /*00c0*/ 	.short	0x0380
        /*00c2*/ 	.short	0x0030


	//----- nvinfo : EIATTR_SW_WAR
	.align		4
.L_115:
        /*00c4*/ 	.byte	0x04, 0x36
        /*00c6*/ 	.short	(.L_117 - .L_116)
.L_116:
        /*00c8*/ 	.word	0x00000008
.L_117:


//--------------------- .nv.info._Z14__device_max_dPfiiS_ --------------------------
	.section	.nv.info._Z14__device_max_dPfiiS_,"",@"SHT_CUDA_INFO"
	.sectionflags	@""
	.align	4


	//----- nvinfo : EIATTR_CUDA_API_VERSION
	.align		4
        /*0000*/ 	.byte	0x04, 0x37
        /*0002*/ 	.short	(.L_119 - .L_118)
.L_118:
        /*0004*/ 	.word	0x00000082


	//----- nvinfo : EIATTR_KPARAM_INFO
	.align		4
.L_119:
        /*0008*/ 	.byte	0x04, 0x17
        /*000a*/ 	.short	(.L_121 - .L_120)
.L_120:
        /*000c*/ 	.word	0x00000000
        /*0010*/ 	.short	0x0003
        /*0012*/ 	.short	0x0010
        /*0014*/ 	.byte	0x00, 0xf5, 0x21, 0x00


	//----- nvinfo : EIATTR_KPARAM_INFO
	.align		4
.L_121:
        /*0018*/ 	.byte	0x04, 0x17
        /*001a*/ 	.short	(.L_123 - .L_122)
.L_122:
        /*001c*/ 	.word	0x00000000
        /*0020*/ 	.short	0x0002
        /*0022*/ 	.short	0x000c
        /*0024*/ 	.byte	0x00, 0xf0, 0x11, 0x00


	//----- nvinfo : EIATTR_KPARAM_INFO
	.align		4
.L_123:
        /*0028*/ 	.byte	0x04, 0x17
        /*002a*/ 	.short	(.L_125 - .L_124)
.L_124:
        /*002c*/ 	.word	0x00000000
        /*0030*/ 	.short	0x0001
        /*0032*/ 	.short	0x0008
        /*0034*/ 	.byte	0x00, 0xf0, 0x11, 0x00


	//----- nvinfo : EIATTR_KPARAM_INFO
	.align		4
.L_125:
        /*0038*/ 	.byte	0x04, 0x17
        /*003a*/ 	.short	(.L_127 - .L_126)
.L_126:
        /*003c*/ 	.word	0x00000000
        /*0040*/ 	.short	0x0000
        /*0042*/ 	.short	0x0000
        /*0044*/ 	.byte	0x00, 0xf5, 0x21, 0x00


	//----- nvinfo : EIATTR_SPARSE_MMA_MASK
	.align		4
.L_127:
        /*0048*/ 	.byte	0x03, 0x50
        /*004a*/ 	.short	0x0000


	//----- nvinfo : EIATTR_MAXREG_COUNT
	.align		4
        /*004c*/ 	.byte	0x03, 0x1b
        /*004e*/ 	.short	0x00ff


	//----- nvinfo : EIATTR_NUM_BARRIERS
	.align		4
        /*0050*/ 	.byte	0x02, 0x4c
        /*0052*/ 	.byte	0x01
	.zero		1


	//----- nvinfo : EIATTR_MERCURY_ISA_VERSION
	.align		4
        /*0054*/ 	.byte	0x03, 0x5f
        /*0056*/ 	.short	0x0101


	//----- nvinfo : EIATTR_VRC_CTA_INIT_COUNT
	.align		4
        /*0058*/ 	.byte	0x02, 0x4a
	.zero		1
	.zero		1


	//----- nvinfo : EIATTR_EXIT_INSTR_OFFSETS
	.align		4
        /*005c*/ 	.byte	0x04, 0x1c
        /*005e*/ 	.short	(.L_129 - .L_128)


	//   ....[0]....
.L_128:
        /*0060*/ 	.word	0x00000b80


	//----- nvinfo : EIATTR_CBANK_PARAM_SIZE
	.align		4
.L_129:
        /*0064*/ 	.byte	0x03, 0x19
        /*0066*/ 	.short	0x0018


	//----- nvinfo : EIATTR_PARAM_CBANK
	.align		4
        /*0068*/ 	.byte	0x04, 0x0a
        /*006a*/ 	.short	(.L_131 - .L_130)
	.align		4
.L_130:
        /*006c*/ 	.word	index@(.nv.constant0._Z14__device_max_dPfiiS_)
        /*0070*/ 	.short	0x0380
        /*0072*/ 	.short	0x0018


	//----- nvinfo : EIATTR_SW_WAR
	.align		4
.L_131:
        /*0074*/ 	.byte	0x04, 0x36
        /*0076*/ 	.short	(.L_133 - .L_132)
.L_132:
        /*0078*/ 	.word	0x00000008
.L_133:


//--------------------- .nv.callgraph             --------------------------
	.section	.nv.callgraph,"",@"SHT_CUDA_CALLGRAPH"
	.align	4
	.sectionentsize	8
	.align		4
        /*0000*/ 	.word	0x00000000
	.align		4
        /*0004*/ 	.word	0xffffffff
	.align		4
        /*0008*/ 	.word	0x00000000
	.align		4
        /*000c*/ 	.word	0xfffffffe
	.align		4
        /*0010*/ 	.word	0x00000000
	.align		4
        /*0014*/ 	.word	0xfffffffd
	.align		4
        /*0018*/ 	.word	0x00000000
	.align		4
        /*001c*/ 	.word	0xfffffffc


//--------------------- .text._Z9compute_VPfS_S_S_S_S_ffii --------------------------
	.section	.text._Z9compute_VPfS_S_S_S_S_ffii,"ax",@progbits
	.align	128
        .global         _Z9compute_VPfS_S_S_S_S_ffii
        .type           _Z9compute_VPfS_S_S_S_S_ffii,@function
        .size           _Z9compute_VPfS_S_S_S_S_ffii,(.L_x_9 - _Z9compute_VPfS_S_S_S_S_ffii)
        .other          _Z9compute_VPfS_S_S_S_S_ffii,@"STO_CUDA_ENTRY STV_DEFAULT"
_Z9compute_VPfS_S_S_S_S_ffii:
.text._Z9compute_VPfS_S_S_S_S_ffii:
[----:B------:R-:W-:Y:S01]  /*0000*/  LDC R1, c[0x0][0x37c] ;  /* 0x0000df00ff017b82 */ /* 0x000fe20000000800 */
[----:B------:R-:W0:Y:S07]  /*0010*/  S2R R0, SR_TID.X ;  /* 0x0000000000007919 */ /* 0x000e2e0000002100 */
[----:B------:R-:W0:Y:S01]  /*0020*/  S2UR UR4, SR_CTAID.X ;  /* 0x00000000000479c3 */ /* 0x000e220000002500 */
[----:B------:R-:W-:Y:S01]  /*0030*/  BSSY.RECONVERGENT B0, `(.L_x_0) ;  /* 0x0000029000007945 */ /* 0x000fe20003800200 */
[----:B------:R-:W1:Y:S06]  /*0040*/  S2R R2, SR_TID.Y ;  /* 0x0000000000027919 */ /* 0x000e6c0000002200 */
[----:B------:R-:W0:Y:S08]  /*0050*/  LDC R7, c[0x0][0x360] ;  /* 0x0000d800ff077b82 */ /* 0x000e300000000800 */
[----:B------:R-:W1:Y:S08]  /*0060*/  S2UR UR5, SR_CTAID.Y ;  /* 0x00000000000579c3 */ /* 0x000e700000002600 */
[----:B------:R-:W1:Y:S08]  /*0070*/  LDC R3, c[0x0][0x364] ;  /* 0x0000d900ff037b82 */ /* 0x000e700000000800 */
[----:B------:R-:W2:Y:S01]  /*0080*/  LDC.64 R4, c[0x0][0x3b8] ;  /* 0x0000ee00ff047b82 */ /* 0x000ea20000000a00 */
[----:B0-----:R-:W-:-:S02]  /*0090*/  IMAD R7, R7, UR4, R0 ;  /* 0x0000000407077c24 */ /* 0x001fc4000f8e0200 */
[----:B-1----:R-:W-:Y:S01]  /*00a0*/  IMAD R3, R3, UR5, R2 ;  /* 0x0000000503037c24 */ /* 0x002fe2000f8e0202 */
[----:B------:R-:W0:Y:S02]  /*00b0*/  LDCU.64 UR4, c[0x0][0x358] ;  /* 0x00006b00ff0477ac */ /* 0x000e240008000a00 */
[----:B--2---:R-:W-:-:S04]  /*00c0*/  ISETP.GE.AND P0, PT, R7, R4, PT ;  /* 0x000000040700720c */ /* 0x004fc80003f06270 */
[----:B------:R-:W-:-:S04]  /*00d0*/  ISETP.GE.OR P0, PT, R3, R5, P0 ;  /* 0x000000050300720c */ /* 0x000fc80000706670 */
[----:B------:R-:W-:Y:S02]  /*00e0*/  ISETP.LT.OR P1, PT, R7, 0x1, P0 ;  /* 0x000000010700780c */ /* 0x000fe40000721670 */
[----:B------:R-:W-:-:S11]  /*00f0*/  ISETP.EQ.OR P0, PT, R3, RZ, P0 ;  /* 0x000000ff0300720c */ /* 0x000fd60000702670 */
[----:B0-----:R-:W-:Y:S05]  /*0100*/  @P1 BRA `(.L_x_1) ;  /* 0x00000000006c1947 */ /* 0x001fea0003800000 */
[----:B------:R-:W0:Y:S01]  /*0110*/  LDC.64 R12, c[0x0][0x390] ;  /* 0x0000e400ff0c7b82 */ /* 0x000e220000000a00 */
[----:B------:R-:W-:Y:S01]  /*0120*/  IMAD R5, R3, R4, R7 ;  /* 0x0000000403057224 */ /* 0x000fe200078e0207 */
[----:B------:R-:W1:Y:S06]  /*0130*/  LDCU.64 UR6, c[0x0][0x3b0] ;  /* 0x00007600ff0677ac */ /* 0x000e6c0008000a00 */
[----:B------:R-:W2:Y:S08]  /*0140*/  LDC.64 R14, c[0x0][0x398] ;  /* 0x0000e600ff0e7b82 */ /* 0x000eb00000000a00 */
[----:B------:R-:W3:Y:S08]  /*0150*/  LDC.64 R8, c[0x0][0x3a8] ;  /* 0x0000ea00ff087b82 */ /* 0x000ef00000000a00 */
[----:B------:R-:W4:Y:S01]  /*0160*/  LDC.64 R10, c[0x0][0x380] ;  /* 0x0000e000ff0a7b82 */ /* 0x000f220000000a00 */
[----:B0-----:R-:W-:-:S05]  /*0170*/  IMAD.WIDE R12, R5, 0x4, R12 ;  /* 0x00000004050c7825 */ /* 0x001fca00078e020c */
[----:B------:R-:W5:Y:S01]  /*0180*/  LDG.E R2, desc[UR4][R12.64] ;  /* 0x000000040c027981 */ /* 0x000f62000c1e1900 */
[----:B--2---:R-:W-:Y:S01]  /*0190*/  IMAD.WIDE R14, R5, 0x4, R14 ;  /* 0x00000004050e7825 */ /* 0x004fe200078e020e */
[----:B------:R-:W-:Y:S02]  /*01a0*/  IADD3 R5, PT, PT, R3, R5, RZ ;  /* 0x0000000503057210 */ /* 0x000fe40007ffe0ff */
[----:B------:R-:W5:Y:S02]  /*01b0*/  LDG.E R19, desc[UR4][R12.64+-0x4] ;  /* 0xfffffc040c137981 */ /* 0x000f64000c1e1900 */
[C---:B------:R-:W-:Y:S02]  /*01c0*/  IADD3.X R23, PT, PT, R5.reuse, R4, RZ, PT, !PT ;  /* 0x0000000405177210 */ /* 0x040fe40003ffe4ff */
[----:B------:R-:W2:Y:S01]  /*01d0*/  LDG.E R6, desc[UR4][R14.64] ;  /* 0x000000040e067981 */ /* 0x000ea2000c1e1900 */
[----:B---3--:R-:W-:-:S03]  /*01e0*/  IMAD.WIDE R16, R5, 0x4, R8 ;  /* 0x0000000405107825 */ /* 0x008fc600078e0208 */
[----:B------:R-:W2:Y:S01]  /*01f0*/  LDG.E R21, desc[UR4][R14.64+-0x4] ;  /* 0xfffffc040e157981 */ /* 0x000ea2000c1e1900 */
[----:B------:R-:W-:-:S03]  /*0200*/  IMAD.WIDE R8, R23, 0x4, R8 ;  /* 0x0000000417087825 */ /* 0x000fc600078e0208 */
[----:B------:R-:W3:Y:S01]  /*0210*/  LDG.E R17, desc[UR4][R16.64] ;  /* 0x0000000410117981 */ /* 0x000ee2000c1e1900 */
[----:B----4-:R-:W-:-:S03]  /*0220*/  IMAD.WIDE R10, R5, 0x4, R10 ;  /* 0x00000004050a7825 */ /* 0x010fc600078e020a */
[----:B------:R-:W3:Y:S04]  /*0230*/  LDG.E R8, desc[UR4][R8.64] ;  /* 0x0000000408087981 */ /* 0x000ee8000c1e1900 */
[----:B------:R-:W1:Y:S01]  /*0240*/  LDG.E R0, desc[UR4][R10.64] ;  /* 0x000000040a007981 */ /* 0x000e62000c1e1900 */
[----:B-----5:R-:W-:Y:S01]  /*0250*/  FADD R2, R2, -R19 ;  /* 0x8000001302027221 */ /* 0x020fe20000000000 */
[----:B--2---:R-:W-:-:S04]  /*0260*/  FADD R21, R6, -R21 ;  /* 0x8000001506157221 */ /* 0x004fc80000000000 */
[----:B------:R-:W-:Y:S01]  /*0270*/  FADD R21, R2, -R21 ;  /* 0x8000001502157221 */ /* 0x000fe20000000000 */
[----:B---3--:R-:W-:-:S03]  /*0280*/  FADD R5, R8, -R17 ;  /* 0x8000001108057221 */ /* 0x008fc60000000000 */
[----:B-1----:R-:W-:-:S04]  /*0290*/  FFMA R0, -R21, UR6, R0 ;  /* 0x0000000615007c23 */ /* 0x002fc80008000100 */
[----:B------:R-:W-:-:S05]  /*02a0*/  FFMA R5, R5, UR7, R0 ;  /* 0x0000000705057c23 */ /* 0x000fca0008000000 */
[----:B------:R0:W-:Y:S02]  /*02b0*/  STG.E desc[UR4][R10.64], R5 ;  /* 0x000000050a007986 */ /* 0x0001e4000c101904 */
.L_x_1:
[----:B------:R-:W-:Y:S05]  /*02c0*/  BSYNC.RECONVERGENT B0 ;  /* 0x0000000000007941 */ /* 0x000fea0003800200 */
.L_x_0:
[----:B------:R-:W-:Y:S05]  /*02d0*/  @P0 EXIT ;  /* 0x000000000000094d */ /* 0x000fea0003800000 */
[----:B------:R-:W1:Y:S01]  /*02e0*/  LDC.64 R14, c[0x0][0x390] ;  /* 0x0000e400ff0e7b82 */ /* 0x000e620000000a00 */
[----:B------:R-:W2:Y:S01]  /*02f0*/  LDCU.64 UR6, c[0x0][0x3a8] ;  /* 0x00007500ff0677ac */ /* 0x000ea20008000a00 */
[CC--:B------:R-:W-:Y:S01]  /*0300*/  IMAD R0, R3.reuse, R4.reuse, -R4 ;  /* 0x0000000403007224 */ /* 0x0c0fe200078e0a04 */
[----:B------:R-:W-:Y:S01]  /*0310*/  SHF.R.S32.HI R21, RZ, 0x1f, R7 ;  /* 0x0000001fff157819 */ /* 0x000fe20000011407 */
[CC--:B------:R-:W-:Y:S02]  /*0320*/  IMAD R2, R3.reuse, R4.reuse, R3 ;  /* 0x0000000403027224 */ /* 0x0c0fe400078e0203 */
[----:B0-----:R-:W-:Y:S01]  /*0330*/  IMAD R5, R3, R4, R7 ;  /* 0x0000000403057224 */ /* 0x001fe200078e0207 */
[C---:B------:R-:W-:Y:S01]  /*0340*/  IADD3 R19, PT, PT, R7.reuse, R0, RZ ;  /* 0x0000000007137210 */ /* 0x040fe20007ffe0ff */
[----:B------:R-:W0:Y:S01]  /*0350*/  LDC.64 R12, c[0x0][0x3a0] ;  /* 0x0000e800ff0c7b82 */ /* 0x000e220000000a00 */
[----:B------:R-:W-:-:S04]  /*0360*/  IADD3 R4, P0, PT, R7, R2, RZ ;  /* 0x0000000207047210 */ /* 0x000fc80007f1e0ff */
[----:B------:R-:W-:-:S03]  /*0370*/  LEA.HI.X.SX32 R21, R2, R21, 0x1, P0 ;  /* 0x0000001502157211 */ /* 0x000fc600000f0eff */
[----:B------:R-:W3:Y:S08]  /*0380*/  LDC.64 R10, c[0x0][0x388] ;  /* 0x0000e200ff0a7b82 */ /* 0x000ef00000000a00 */
[----:B------:R-:W4:Y:S01]  /*0390*/  LDC.64 R8, c[0x0][0x3a8] ;  /* 0x0000ea00ff087b82 */ /* 0x000f220000000a00 */
[----:B-1----:R-:W-:-:S04]  /*03a0*/  IMAD.WIDE R16, R5, 0x4, R14 ;  /* 0x0000000405107825 */ /* 0x002fc800078e020e */
[----:B------:R-:W-:Y:S01]  /*03b0*/  IMAD.WIDE R6, R19, 0x4, R14 ;  /* 0x0000000413067825 */ /* 0x000fe200078e020e */
[----:B------:R-:W5:Y:S03]  /*03c0*/  LDG.E R0, desc[UR4][R16.64] ;  /* 0x0000000410007981 */ /* 0x000f66000c1e1900 */
[--C-:B0-----:R-:W-:Y:S01]  /*03d0*/  IMAD.WIDE R14, R5, 0x4, R12.reuse ;  /* 0x00000004050e7825 */ /* 0x101fe200078e020c */
[C---:B--2---:R-:W-:Y:S01]  /*03e0*/  LEA R2, P0, R4.reuse, UR6, 0x2 ;  /* 0x0000000604027c11 */ /* 0x044fe2000f8010ff */
[----:B------:R-:W5:Y:S02]  /*03f0*/  LDG.E R7, desc[UR4][R6.64] ;  /* 0x0000000406077981 */ /* 0x000f64000c1e1900 */
[----:B------:R-:W-:Y:S01]  /*0400*/  IMAD.WIDE R12, R19, 0x4, R12 ;  /* 0x00000004130c7825 */ /* 0x000fe200078e020c */
[----:B------:R-:W-:Y:S01]  /*0410*/  IADD3 R19, PT, PT, R3, R5, RZ ;  /* 0x0000000503137210 */ /* 0x000fe20007ffe0ff */
[----:B------:R-:W2:Y:S04]  /*0420*/  LDG.E R14, desc[UR4][R14.64] ;  /* 0x000000040e0e7981 */ /* 0x000ea8000c1e1900 */
[----:B------:R-:W2:Y:S01]  /*0430*/  LDG.E R13, desc[UR4][R12.64] ;  /* 0x000000040c0d7981 */ /* 0x000ea2000c1e1900 */
[----:B---3--:R-:W-:Y:S01]  /*0440*/  IMAD.WIDE R10, R5, 0x4, R10 ;  /* 0x00000004050a7825 */ /* 0x008fe200078e020a */
[----:B------:R-:W-:Y:S01]  /*0450*/  LEA.HI.X R3, R4, UR7, R21, 0x2, P0 ;  /* 0x0000000704037c11 */ /* 0x000fe200080f1415 */
[----:B------:R-:W0:Y:S02]  /*0460*/  LDCU.64 UR6, c[0x0][0x3b0] ;  /* 0x00007600ff0677ac */ /* 0x000e240008000a00 */
[----:B----4-:R-:W-:Y:S01]  /*0470*/  IMAD.WIDE R8, R19, 0x4, R8 ;  /* 0x0000000413087825 */ /* 0x010fe200078e0208 */
[----:B------:R-:W0:Y:S04]  /*0480*/  LDG.E R4, desc[UR4][R10.64] ;  /* 0x000000040a047981 */ /* 0x000e28000c1e1900 */
[----:B------:R-:W3:Y:S04]  /*0490*/  LDG.E R2, desc[UR4][R2.64+0x4] ;  /* 0x0000040402027981 */ /* 0x000ee8000c1e1900 */
[----:B------:R-:W3:Y:S01]  /*04a0*/  LDG.E R9, desc[UR4][R8.64] ;  /* 0x0000000408097981 */ /* 0x000ee2000c1e1900 */
[----:B-----5:R-:W-:Y:S01]  /*04b0*/  FADD R0, R0, -R7 ;  /* 0x8000000700007221 */ /* 0x020fe20000000000 */
[----:B--2---:R-:W-:-:S04]  /*04c0*/  FADD R5, R14, -R13 ;  /* 0x8000000d0e057221 */ /* 0x004fc80000000000 */
[----:B------:R-:W-:-:S04]  /*04d0*/  FADD R5, R0, -R5 ;  /* 0x8000000500057221 */ /* 0x000fc80000000000 */
[----:B0-----:R-:W-:Y:S01]  /*04e0*/  FFMA R4, -R5, UR7, R4 ;  /* 0x0000000705047c23 */ /* 0x001fe20008000104 */
[----:B---3--:R-:W-:-:S04]  /*04f0*/  FADD R5, R2, -R9 ;  /* 0x8000000902057221 */ /* 0x008fc80000000000 */
[----:B------:R-:W-:-:S05]  /*0500*/  FFMA R5, R5, UR6, R4 ;  /* 0x0000000605057c23 */ /* 0x000fca0008000004 */
[----:B------:R-:W-:Y:S01]  /*0510*/  STG.E desc[UR4][R10.64], R5 ;  /* 0x000000050a007986 */ /* 0x000fe2000c101904 */
[----:B------:R-:W-:Y:S05]  /*0520*/  EXIT ;  /* 0x000000000000794d */ /* 0x000fea0003800000 */
.L_x_2:
[----:B------:R-:W-:-:S00]  /*0530*/  BRA `(.L_x_2) ;  /* 0xfffffffc00fc7947 */ /* 0x000fc0000383ffff */
[----:B------:R-:W-:-:S00]  /*0540*/  NOP ;  /* 0x0000000000007918 */ /* 0x000fc00000000000 */
        /* <DEDUP_REMOVED lines=11> */
.L_x_9:


//--------------------- .text._Z9compute_PPfS_S_S_S_S_S_fffffii --------------------------
	.section	.text._Z9compute_PPfS_S_S_S_S_S_fffffii,"ax",@progbits
	.align	128
        .global         _Z9compute_PPfS_S_S_S_S_S_fffffii
        .type           _Z9compute_PPfS_S_S_S_S_S_fffffii,@function
        .size           _Z9compute_PPfS_S_S_S_S_S_fffffii,(.L_x_10 - _Z9compute_PPfS_S_S_S_S_S_fffffii)
        .other          _Z9compute_PPfS_S_S_S_S_S_fffffii,@"STO_CUDA_ENTRY STV_DEFAULT"
_Z9compute_PPfS_S_S_S_S_S_fffffii:
.text._Z9compute_PPfS_S_S_S_S_S_fffffii:
[----:B------:R-:W-:Y:S01]  /*0000*/  LDC R1, c[0x0][0x37c] ;  /* 0x0000df00ff017b82 */ /* 0x000fe20000000800 */
[----:B------:R-:W0:Y:S07]  /*0010*/  S2R R3, SR_TID.X ;  /* 0x0000000000037919 */ /* 0x000e2e0000002100 */
[----:B------:R-:W0:Y:S01]  /*0020*/  S2UR UR4, SR_CTAID.X ;  /* 0x00000000000479c3 */ /* 0x000e220000002500 */
[----:B------:R-:W1:Y:S01]  /*0030*/  LDCU UR8, c[0x0][0x3d0] ;  /* 0x00007a00ff0877ac */ /* 0x000e620008000800 */
[----:B------:R-:W-:Y:S01]  /*0040*/  BSSY.RECONVERGENT B0, `(.L_x_3) ;  /* 0x0000052000007945 */ /* 0x000fe20003800200 */
[----:B------:R-:W2:Y:S01]  /*0050*/  S2R R5, SR_TID.Y ;  /* 0x0000000000057919 */ /* 0x000ea20000002200 */
[----:B------:R-:W3:Y:S04]  /*0060*/  LDCU UR9, c[0x0][0x3cc] ;  /* 0x00007980ff0977ac */ /* 0x000ee80008000800 */
[----:B------:R-:W0:Y:S01]  /*0070*/  LDC R0, c[0x0][0x360] ;  /* 0x0000d800ff007b82 */ /* 0x000e220000000800 */
[----:B------:R-:W4:Y:S07]  /*0080*/  LDCU.64 UR6, c[0x0][0x358] ;  /* 0x00006b00ff0677ac */ /* 0x000f2e0008000a00 */
[----:B------:R-:W2:Y:S08]  /*0090*/  S2UR UR5, SR_CTAID.Y ;  /* 0x00000000000579c3 */ /* 0x000eb00000002600 */
[----:B------:R-:W2:Y:S01]  /*00a0*/  LDC R2, c[0x0][0x364] ;  /* 0x0000d900ff027b82 */ /* 0x000ea20000000800 */
[----:B0-----:R-:W-:-:S05]  /*00b0*/  IMAD R0, R0, UR4, R3 ;  /* 0x0000000400007c24 */ /* 0x001fca000f8e0203 */
[----:B------:R-:W-:Y:S01]  /*00c0*/  ISETP.GE.AND P0, PT, R0, 0x1, PT ;  /* 0x000000010000780c */ /* 0x000fe20003f06270 */
[----:B--2---:R-:W-:-:S05]  /*00d0*/  IMAD R3, R2, UR5, R5 ;  /* 0x0000000502037c24 */ /* 0x004fca000f8e0205 */
[C---:B-1----:R-:W-:Y:S02]  /*00e0*/  ISETP.GE.AND P1, PT, R3.reuse, UR8, PT ;  /* 0x0000000803007c0c */ /* 0x042fe4000bf26270 */
[C---:B------:R-:W-:Y:S02]  /*00f0*/  ISETP.EQ.OR P0, PT, R3.reuse, RZ, !P0 ;  /* 0x000000ff0300720c */ /* 0x040fe40004702670 */
[----:B---3--:R-:W-:Y:S02]  /*0100*/  ISETP.GE.OR P1, PT, R0, UR9, P1 ;  /* 0x0000000900007c0c */ /* 0x008fe40008f26670 */
[----:B------:R-:W-:-:S04]  /*0110*/  ISETP.GE.OR P0, PT, R3, UR8, P0 ;  /* 0x0000000803007c0c */ /* 0x000fc80008706670 */
[----:B------:R-:W-:-:S07]  /*0120*/  ISETP.GE.OR P0, PT, R0, UR9, P0 ;  /* 0x0000000900007c0c */ /* 0x000fce0008706670 */
[----:B----4-:R-:W-:Y:S06]  /*0130*/  @P1 BRA `(.L_x_4) ;  /* 0x0000000400081947 */ /* 0x010fec0003800000 */
[----:B------:R-:W0:Y:S01]  /*0140*/  LDC.64 R6, c[0x0][0x388] ;  /* 0x0000e200ff067b82 */ /* 0x000e220000000a00 */
[----:B------:R-:W1:Y:S01]  /*0150*/  LDCU.64 UR4, c[0x0][0x380] ;  /* 0x00007000ff0477ac */ /* 0x000e620008000a00 */
[C---:B------:R-:W-:Y:S01]  /*0160*/  IMAD R5, R3.reuse, UR9, R3 ;  /* 0x0000000903057c24 */ /* 0x040fe2000f8e0203 */
[--C-:B------:R-:W-:Y:S01]  /*0170*/  SHF.R.S32.HI R4, RZ, 0x1f, R0.reuse ;  /* 0x0000001fff047819 */ /* 0x100fe20000011400 */
[----:B------:R-:W-:Y:S01]  /*0180*/  IMAD R2, R3, UR9, R0 ;  /* 0x0000000903027c24 */ /* 0x000fe2000f8e0200 */
[----:B------:R-:W2:Y:S02]  /*0190*/  LDCU.64 UR10, c[0x0][0x3c0] ;  /* 0x00007800ff0a77ac */ /* 0x000ea40008000a00 */
[-C--:B------:R-:W-:Y:S01]  /*01a0*/  IADD3 R8, P1, PT, R0, R5.reuse, RZ ;  /* 0x0000000500087210 */ /* 0x080fe20007f3e0ff */
[----:B------:R-:W3:Y:S01]  /*01b0*/  LDC.64 R14, c[0x0][0x380] ;  /* 0x0000e000ff0e7b82 */ /* 0x000ee20000000a00 */
[----:B------:R-:W-:Y:S02]  /*01c0*/  IADD3 R11, PT, PT, R2, UR9, RZ ;  /* 0x00000009020b7c10 */ /* 0x000fe4000fffe0ff */
[----:B------:R-:W-:-:S02]  /*01d0*/  IADD3 R9, PT, PT, R0, R5, RZ ;  /* 0x0000000500097210 */ /* 0x000fc40007ffe0ff */
[----:B------:R-:W-:Y:S02]  /*01e0*/  LEA.HI.X.SX32 R13, R5, R4, 0x1, P1 ;  /* 0x00000004050d7211 */ /* 0x000fe400008f0eff */
[----:B-1----:R-:W-:-:S04]  /*01f0*/  LEA R12, P1, R8, UR4, 0x2 ;  /* 0x00000004080c7c11 */ /* 0x002fc8000f8210ff */
[----:B------:R-:W-:Y:S01]  /*0200*/  LEA.HI.X R13, R8, UR5, R13, 0x2, P1 ;  /* 0x00000005080d7c11 */ /* 0x000fe200088f140d */
[C-C-:B0-----:R-:W-:Y:S01]  /*0210*/  IMAD.WIDE R4, R2.reuse, 0x4, R6.reuse ;  /* 0x0000000402047825 */ /* 0x141fe200078e0206 */
[----:B------:R-:W0:Y:S03]  /*0220*/  LDCU.64 UR4, c[0x0][0x3b8] ;  /* 0x00007700ff0477ac */ /* 0x000e260008000a00 */
[----:B------:R-:W-:Y:S01]  /*0230*/  IMAD.WIDE R6, R11, 0x4, R6 ;  /* 0x000000040b067825 */ /* 0x000fe200078e0206 */
[----:B------:R-:W4:Y:S01]  /*0240*/  LDG.E R19, desc[UR6][R4.64] ;  /* 0x0000000604137981 */ /* 0x000f22000c1e1900 */
[----:B------:R-:W1:Y:S02]  /*0250*/  LDC.64 R10, c[0x0][0x390] ;  /* 0x0000e400ff0a7b82 */ /* 0x000e640000000a00 */
[----:B---3--:R-:W-:Y:S01]  /*0260*/  IMAD.WIDE R14, R9, 0x4, R14 ;  /* 0x00000004090e7825 */ /* 0x008fe200078e020e */
[----:B------:R-:W4:Y:S04]  /*0270*/  LDG.E R18, desc[UR6][R6.64] ;  /* 0x0000000606127981 */ /* 0x000f28000c1e1900 */
[----:B------:R-:W3:Y:S01]  /*0280*/  LDG.E R17, desc[UR6][R14.64] ;  /* 0x000000060e117981 */ /* 0x000ee2000c1e1900 */
[----:B------:R-:W5:Y:S03]  /*0290*/  LDC.64 R8, c[0x0][0x3b0] ;  /* 0x0000ec00ff087b82 */ /* 0x000f660000000a00 */
[----:B------:R-:W3:Y:S01]  /*02a0*/  LDG.E R16, desc[UR6][R12.64+0x4] ;  /* 0x000004060c107981 */ /* 0x000ee2000c1e1900 */
[----:B-----5:R-:W-:-:S04]  /*02b0*/  IMAD.WIDE R8, R2, 0x4, R8 ;  /* 0x0000000402087825 */ /* 0x020fc800078e0208 */
[----:B----4-:R-:W-:Y:S01]  /*02c0*/  FADD R18, R18, -R19 ;  /* 0x8000001312127221 */ /* 0x010fe20000000000 */
[----:B---3--:R-:W-:-:S03]  /*02d0*/  FADD R16, R16, -R17 ;  /* 0x8000001110107221 */ /* 0x008fc60000000000 */
[----:B0-----:R-:W-:Y:S01]  /*02e0*/  FMUL R17, R18, UR5 ;  /* 0x0000000512117c20 */ /* 0x001fe20008400000 */
[----:B-1----:R-:W-:-:S04]  /*02f0*/  IMAD.WIDE R18, R2, 0x4, R10 ;  /* 0x0000000402127825 */ /* 0x002fc800078e020a */
[----:B------:R-:W-:Y:S02]  /*0300*/  FFMA R21, R16, UR4, R17 ;  /* 0x0000000410157c23 */ /* 0x000fe40008000011 */
[----:B------:R-:W0:Y:S03]  /*0310*/  LDC.64 R16, c[0x0][0x398] ;  /* 0x0000e600ff107b82 */ /* 0x000e260000000a00 */
[----:B------:R1:W-:Y:S04]  /*0320*/  STG.E desc[UR6][R8.64], R21 ;  /* 0x0000001508007986 */ /* 0x0003e8000c101906 */
[----:B------:R-:W2:Y:S01]  /*0330*/  LDG.E R10, desc[UR6][R18.64] ;  /* 0x00000006120a7981 */ /* 0x000ea2000c1e1900 */
[----:B0-----:R-:W-:-:S04]  /*0340*/  IMAD.WIDE R16, R2, 0x4, R16 ;  /* 0x0000000402107825 */ /* 0x001fc800078e0210 */
[----:B--2---:R-:W-:-:S05]  /*0350*/  FFMA R25, -R21, UR10, R10 ;  /* 0x0000000a15197c23 */ /* 0x004fca000800010a */
[----:B------:R0:W-:Y:S04]  /*0360*/  STG.E desc[UR6][R18.64], R25 ;  /* 0x0000001912007986 */ /* 0x0001e8000c101906 */
[----:B------:R-:W2:Y:S04]  /*0370*/  LDG.E R12, desc[UR6][R12.64+0x4] ;  /* 0x000004060c0c7981 */ /* 0x000ea8000c1e1900 */
[----:B------:R-:W2:Y:S04]  /*0380*/  LDG.E R15, desc[UR6][R14.64] ;  /* 0x000000060e0f7981 */ /* 0x000ea8000c1e1900 */
[----:B------:R-:W3:Y:S04]  /*0390*/  LDG.E R22, desc[UR6][R8.64] ;  /* 0x0000000608167981 */ /* 0x000ee8000c1e1900 */
[----:B------:R-:W0:Y:S01]  /*03a0*/  LDG.E R24, desc[UR6][R16.64] ;  /* 0x0000000610187981 */ /* 0x000e22000c1e1900 */
[----:B------:R-:W-:Y:S01]  /*03b0*/  F2F.F64.F32 R10, UR11 ;  /* 0x0000000b000a7d10 */ /* 0x000fe20008201800 */
[----:B------:R-:W-:Y:S01]  /*03c0*/  UMOV UR10, 0x51eb851f ;  /* 0x51eb851f000a7882 */ /* 0x000fe20000000000 */
[----:B------:R-:W-:Y:S01]  /*03d0*/  UMOV UR11, 0x3fd51eb8 ;  /* 0x3fd51eb8000b7882 */ /* 0x000fe20000000000 */
[----:B--2---:R-:W-:-:S02]  /*03e0*/  FADD R20, R12, -R15 ;  /* 0x8000000f0c147221 */ /* 0x004fc40000000000 */
[----:B------:R-:W2:Y:S02]  /*03f0*/  LDC.64 R12, c[0x0][0x3a0] ;  /* 0x0000e800ff0c7b82 */ /* 0x000ea40000000a00 */
[----:B------:R-:W-:Y:S01]  /*0400*/  FMUL R26, R20, UR4 ;  /* 0x00000004141a7c20 */ /* 0x000fe20008400000 */
[----:B---3--:R-:W-:Y:S08]  /*0410*/  F2F.F64.F32 R22, R22 ;  /* 0x0000001600167310 */ /* 0x008ff00000201800 */
[----:B-1----:R-:W1:Y:S08]  /*0420*/  F2F.F64.F32 R20, R26 ;  /* 0x0000001a00147310 */ /* 0x002e700000201800 */
[----:B0-----:R-:W0:Y:S01]  /*0430*/  F2F.F64.F32 R18, R24 ;  /* 0x0000001800127310 */ /* 0x001e220000201800 */
[----:B-1----:R-:W-:-:S08]  /*0440*/  DFMA R20, R22, -UR10, R20 ;  /* 0x8000000a16147c2b */ /* 0x002fd00008000014 */
[----:B0-----:R-:W-:-:S06]  /*0450*/  DFMA R18, R10, R20, R18 ;  /* 0x000000140a12722b */ /* 0x001fcc0000000012 */
[----:B------:R-:W0:Y:S01]  /*0460*/  F2F.F32.F64 R23, R18 ;  /* 0x0000001200177310 */ /* 0x000e220000301000 */
[----:B--2---:R-:W-:Y:S01]  /*0470*/  IMAD.WIDE R12, R2, 0x4, R12 ;  /* 0x00000004020c7825 */ /* 0x004fe200078e020c */
[----:B0-----:R0:W-:Y:S04]  /*0480*/  STG.E desc[UR6][R16.64], R23 ;  /* 0x0000001710007986 */ /* 0x0011e8000c101906 */
[----:B------:R-:W2:Y:S04]  /*0490*/  LDG.E R6, desc[UR6][R6.64] ;  /* 0x0000000606067981 */ /* 0x000ea8000c1e1900 */
[----:B------:R-:W2:Y:S04]  /*04a0*/  LDG.E R5, desc[UR6][R4.64] ;  /* 0x0000000604057981 */ /* 0x000ea8000c1e1900 */
[----:B------:R-:W3:Y:S04]  /*04b0*/  LDG.E R20, desc[UR6][R8.64] ;  /* 0x0000000608147981 */ /* 0x000ee8000c1e1900 */
[----:B------:R-:W4:Y:S01]  /*04c0*/  LDG.E R2, desc[UR6][R12.64] ;  /* 0x000000060c027981 */ /* 0x000f22000c1e1900 */
[----:B--2---:R-:W-:-:S04]  /*04d0*/  FADD R14, R6, -R5 ;  /* 0x80000005060e7221 */ /* 0x004fc80000000000 */
[----:B------:R-:W-:Y:S01]  /*04e0*/  FMUL R22, R14, UR5 ;  /* 0x000000050e167c20 */ /* 0x000fe20008400000 */
[----:B---3--:R-:W-:Y:S08]  /*04f0*/  F2F.F64.F32 R20, R20 ;  /* 0x0000001400147310 */ /* 0x008ff00000201800 */
[----:B------:R-:W1:Y:S08]  /*0500*/  F2F.F64.F32 R18, R22 ;  /* 0x0000001600127310 */ /* 0x000e700000201800 */
[----:B----4-:R-:W2:Y:S01]  /*0510*/  F2F.F64.F32 R14, R2 ;  /* 0x00000002000e7310 */ /* 0x010ea20000201800 */
[----:B-1----:R-:W-:-:S08]  /*0520*/  DFMA R18, R20, -UR10, R18 ;  /* 0x8000000a14127c2b */ /* 0x002fd00008000012 */
[----:B--2---:R-:W-:-:S10]  /*0530*/  DFMA R14, R10, R18, R14 ;  /* 0x000000120a0e722b */ /* 0x004fd4000000000e */
[----:B------:R-:W1:Y:S02]  /*0540*/  F2F.F32.F64 R15, R14 ;  /* 0x0000000e000f7310 */ /* 0x000e640000301000 */
[----:B-1----:R0:W-:Y:S02]  /*0550*/  STG.E desc[UR6][R12.64], R15 ;  /* 0x0000000f0c007986 */ /* 0x0021e4000c101906 */
.L_x_4:
[----:B------:R-:W-:Y:S05]  /*0560*/  BSYNC.RECONVERGENT B0 ;  /* 0x0000000000007941 */ /* 0x000fea0003800200 */
.L_x_3:
[----:B------:R-:W-:Y:S05]  /*0570*/  @P0 EXIT ;  /* 0x000000000000094d */ /* 0x000fea0003800000 */
[----:B------:R-:W1:Y:S01]  /*0580*/  LDC.64 R8, c[0x0][0x388] ;  /* 0x0000e200ff087b82 */ /* 0x000e620000000a00 */
[C---:B------:R-:W-:Y:S01]  /*0590*/  IMAD R0, R3.reuse, UR9, R0 ;  /* 0x0000000903007c24 */ /* 0x040fe2000f8e0200 */
[----:B------:R-:W-:Y:S01]  /*05a0*/  ULOP3.LUT UR4, URZ, UR9, URZ, 0x33, !UPT ;  /* 0x00000009ff047292 */ /* 0x000fe2000f8e33ff */
[----:B------:R-:W2:Y:S03]  /*05b0*/  LDCU.64 UR10, c[0x0][0x3b8] ;  /* 0x00007700ff0a77ac */ /* 0x000ea60008000a00 */
[----:B------:R-:W-:Y:S02]  /*05c0*/  IADD3 R11, PT, PT, R3, R0, RZ ;  /* 0x00000000030b7210 */ /* 0x000fe40007ffe0ff */
[----:B------:R-:W3:Y:S02]  /*05d0*/  LDC.64 R6, c[0x0][0x380] ;  /* 0x0000e000ff067b82 */ /* 0x000ee40000000a00 */
[----:B0-----:R-:W-:-:S03]  /*05e0*/  IADD3 R13, PT, PT, R11, UR4, RZ ;  /* 0x000000040b0d7c10 */ /* 0x001fc6000fffe0ff */
[----:B------:R-:W0:Y:S03]  /*05f0*/  LDCU UR4, c[0x0][0x3c8] ;  /* 0x00007900ff0477ac */ /* 0x000e260008000800 */
[----:B------:R-:W4:Y:S01]  /*0600*/  LDC.64 R4, c[0x0][0x3a8] ;  /* 0x0000ea00ff047b82 */ /* 0x000f220000000a00 */
[----:B-1----:R-:W-:-:S05]  /*0610*/  IMAD.WIDE R8, R0, 0x4, R8 ;  /* 0x0000000400087825 */ /* 0x002fca00078e0208 */
[----:B------:R-:W5:Y:S01]  /*0620*/  LDG.E R10, desc[UR6][R8.64] ;  /* 0x00000006080a7981 */ /* 0x000f62000c1e1900 */
[----:B---3--:R-:W-:-:S04]  /*0630*/  IMAD.WIDE R2, R11, 0x4, R6 ;  /* 0x000000040b027825 */ /* 0x008fc800078e0206 */
[----:B------:R-:W-:Y:S02]  /*0640*/  IMAD.WIDE R6, R13, 0x4, R6 ;  /* 0x000000040d067825 */ /* 0x000fe400078e0206 */
[----:B------:R-:W5:Y:S04]  /*0650*/  LDG.E R13, desc[UR6][R8.64+-0x4] ;  /* 0xfffffc06080d7981 */ /* 0x000f68000c1e1900 */
[----:B------:R-:W3:Y:S01]  /*0660*/  LDG.E R2, desc[UR6][R2.64] ;  /* 0x0000000602027981 */ /* 0x000ee2000c1e1900 */
[----:B----4-:R-:W-:-:S03]  /*0670*/  IMAD.WIDE R4, R11, 0x4, R4 ;  /* 0x000000040b047825 */ /* 0x010fc600078e0204 */
[----:B------:R-:W3:Y:S04]  /*0680*/  LDG.E R7, desc[UR6][R6.64] ;  /* 0x0000000606077981 */ /* 0x000ee8000c1e1900 */
[----:B------:R-:W0:Y:S01]  /*0690*/  LDG.E R0, desc[UR6][R4.64] ;  /* 0x0000000604007981 */ /* 0x000e22000c1e1900 */
[----:B-----5:R-:W-:-:S04]  /*06a0*/  FADD R13, R10, -R13 ;  /* 0x8000000d0a0d7221 */ /* 0x020fc80000000000 */
[----:B--2---:R-:W-:Y:S01]  /*06b0*/  FMUL R13, R13, UR10 ;  /* 0x0000000a0d0d7c20 */ /* 0x004fe20008400000 */
[----:B---3--:R-:W-:-:S04]  /*06c0*/  FADD R10, R2, -R7 ;  /* 0x80000007020a7221 */ /* 0x008fc80000000000 */
[----:B------:R-:W-:-:S04]  /*06d0*/  FFMA R13, R10, UR11, R13 ;  /* 0x0000000b0a0d7c23 */ /* 0x000fc8000800000d */
[----:B0-----:R-:W-:-:S05]  /*06e0*/  FFMA R13, R13, UR4, R0 ;  /* 0x000000040d0d7c23 */ /* 0x001fca0008000000 */
[----:B------:R-:W-:Y:S01]  /*06f0*/  STG.E desc[UR6][R4.64], R13 ;  /* 0x0000000d04007986 */ /* 0x000fe2000c101906 */
[----:B------:R-:W-:Y:S05]  /*0700*/  EXIT ;  /* 0x000000000000794d */ /* 0x000fea0003800000 */
.L_x_5:
        /* <DEDUP_REMOVED lines=15> */
.L_x_10:


//--------------------- .text._Z4initPfS_S_ffffii --------------------------
	.section	.text._Z4initPfS_S_ffffii,"ax",@progbits
	.align	128
        .global         _Z4initPfS_S_ffffii
        .type           _Z4initPfS_S_ffffii,@function
        .size           _Z4initPfS_S_ffffii,(.L_x_11 - _Z4initPfS_S_ffffii)
        .other          _Z4initPfS_S_ffffii,@"STO_CUDA_ENTRY STV_DEFAULT"
_Z4initPfS_S_ffffii:
.text._Z4initPfS_S_ffffii:
[----:B------:R-:W-:Y:S01]  /*0000*/  LDC R1, c[0x0][0x37c] ;  /* 0x0000df00ff017b82 */ /* 0x000fe20000000800 */
[----:B------:R-:W0:Y:S07]  /*0010*/  S2R R3, SR_TID.Y ;  /* 0x0000000000037919 */ /* 0x000e2e0000002200 */
[----:B------:R-:W1:Y:S01]  /*0020*/  LDC R15, c[0x0][0x360] ;  /* 0x0000d800ff0f7b82 */ /* 0x000e620000000800 */
[----:B------:R-:W2:Y:S01]  /*0030*/  LDCU.64 UR6, c[0x0][0x3a8] ;  /* 0x00007500ff0677ac */ /* 0x000ea20008000a00 */
[----:B------:R-:W1:Y:S06]  /*0040*/  S2R R2, SR_TID.X ;  /* 0x0000000000027919 */ /* 0x000e6c0000002100 */
[----:B------:R-:W0:Y:S08]  /*0050*/  S2UR UR5, SR_CTAID.Y ;  /* 0x00000000000579c3 */ /* 0x000e300000002600 */
[----:B------:R-:W0:Y:S08]  /*0060*/  LDC R0, c[0x0][0x364] ;  /* 0x0000d900ff007b82 */ /* 0x000e300000000800 */
[----:B------:R-:W1:Y:S01]  /*0070*/  S2UR UR4, SR_CTAID.X ;  /* 0x00000000000479c3 */ /* 0x000e620000002500 */
[----:B0-----:R-:W-:-:S05]  /*0080*/  IMAD R0, R0, UR5, R3 ;  /* 0x0000000500007c24 */ /* 0x001fca000f8e0203 */
[----:B--2---:R-:W-:Y:S01]  /*0090*/  ISETP.GE.AND P0, PT, R0, UR7, PT ;  /* 0x0000000700007c0c */ /* 0x004fe2000bf06270 */
[----:B-1----:R-:W-:-:S05]  /*00a0*/  IMAD R15, R15, UR4, R2 ;  /* 0x000000040f0f7c24 */ /* 0x002fca000f8e0202 */
[----:B------:R-:W-:-:S13]  /*00b0*/  ISETP.GE.OR P0, PT, R15, UR6, P0 ;  /* 0x000000060f007c0c */ /* 0x000fda0008706670 */
[----:B------:R-:W-:Y:S05]  /*00c0*/  @P0 EXIT ;  /* 0x000000000000094d */ /* 0x000fea0003800000 */
[----:B------:R-:W0:Y:S01]  /*00d0*/  LDC.64 R8, c[0x0][0x398] ;  /* 0x0000e600ff087b82 */ /* 0x000e220000000a00 */
[----:B------:R-:W1:Y:S01]  /*00e0*/  LDCU.64 UR4, c[0x0][0x3a0] ;  /* 0x00007400ff0477ac */ /* 0x000e620008000a00 */
[----:B------:R-:W-:Y:S02]  /*00f0*/  I2FP.F32.U32 R4, R0 ;  /* 0x0000000000047245 */ /* 0x000fe40000201000 */
[----:B------:R-:W-:Y:S01]  /*0100*/  I2FP.F32.S32 R2, R15 ;  /* 0x0000000f00027245 */ /* 0x000fe20000201400 */
[----:B------:R-:W-:-:S03]  /*0110*/  IMAD R15, R0, UR6, R15 ;  /* 0x00000006000f7c24 */ /* 0x000fc6000f8e020f */
[----:B------:R-:W2:Y:S08]  /*0120*/  LDC.64 R10, c[0x0][0x380] ;  /* 0x0000e000ff0a7b82 */ /* 0x000eb00000000a00 */
[----:B------:R-:W3:Y:S01]  /*0130*/  LDC.64 R12, c[0x0][0x388] ;  /* 0x0000e200ff0c7b82 */ /* 0x000ee20000000a00 */
[----:B-1----:R-:W-:Y:S01]  /*0140*/  FMUL R16, R4, UR5 ;  /* 0x0000000504107c20 */ /* 0x002fe20008400000 */
[----:B------:R-:W-:-:S03]  /*0150*/  FMUL R14, R2, UR4 ;  /* 0x00000004020e7c20 */ /* 0x000fc60008400000 */
[----:B------:R-:W-:Y:S01]  /*0160*/  F2F.F64.F32 R6, R16 ;  /* 0x0000001000067310 */ /* 0x000fe20000201800 */
[----:B0-----:R-:W-:Y:S01]  /*0170*/  FADD R18, -R9, UR5 ;  /* 0x0000000509127e21 */ /* 0x001fe20008000100 */
[----:B------:R-:W-:Y:S01]  /*0180*/  FADD R4, -R8, UR4 ;  /* 0x0000000408047e21 */ /* 0x000fe20008000100 */
[----:B------:R-:W0:Y:S05]  /*0190*/  LDCU.64 UR4, c[0x0][0x358] ;  /* 0x00006b00ff0477ac */ /* 0x000e2a0008000a00 */
[----:B------:R-:W1:Y:S08]  /*01a0*/  F2F.F64.F32 R8, R18 ;  /* 0x0000001200087310 */ /* 0x000e700000201800 */
[----:B------:R-:W-:Y:S01]  /*01b0*/  F2F.F64.F32 R2, R14 ;  /* 0x0000000e00027310 */ /* 0x000fe20000201800 */
[----:B-1----:R-:W-:-:S07]  /*01c0*/  DFMA R6, R8, 0.5, R6 ;  /* 0x3fe000000806782b */ /* 0x002fce0000000006 */
[----:B------:R-:W1:Y:S01]  /*01d0*/  F2F.F64.F32 R4, R4 ;  /* 0x0000000400047310 */ /* 0x000e620000201800 */
[----:B---3--:R-:W-:-:S07]  /*01e0*/  IMAD.WIDE R8, R15, 0x4, R12 ;  /* 0x000000040f087825 */ /* 0x008fce00078e020c */
[----:B------:R-:W-:Y:S01]  /*01f0*/  F2F.F32.F64 R7, R6 ;  /* 0x0000000600077310 */ /* 0x000fe20000301000 */
[----:B-1----:R-:W-:Y:S01]  /*0200*/  DFMA R2, R4, 0.5, R2 ;  /* 0x3fe000000402782b */ /* 0x002fe20000000002 */
[----:B--2---:R-:W-:-:S06]  /*0210*/  IMAD.WIDE R4, R15, 0x4, R10 ;  /* 0x000000040f047825 */ /* 0x004fcc00078e020a */
[----:B------:R-:W0:Y:S02]  /*0220*/  F2F.F32.F64 R17, R2 ;  /* 0x0000000200117310 */ /* 0x000e240000301000 */
[----:B0-----:R0:W-:Y:S04]  /*0230*/  STG.E desc[UR4][R4.64], R17 ;  /* 0x0000001104007986 */ /* 0x0011e8000c101904 */
[----:B------:R-:W-:Y:S04]  /*0240*/  STG.E desc[UR4][R8.64], R7 ;  /* 0x0000000708007986 */ /* 0x000fe8000c101904 */
[----:B------:R-:W2:Y:S01]  /*0250*/  LDG.E R0, desc[UR4][R4.64] ;  /* 0x0000000404007981 */ /* 0x000ea2000c1e1900 */
[----:B------:R-:W-:Y:S01]  /*0260*/  FMUL R11, R7, R7 ;  /* 0x00000007070b7220 */ /* 0x000fe20000400000 */
[----:B------:R-:W-:Y:S01]  /*0270*/  HFMA2 R3, -RZ, RZ, 3.7421875, 0 ;  /* 0x437c0000ff037431 */ /* 0x000fe200000001ff */
[----:B------:R-:W-:-:S02]  /*0280*/  MOV R2, 0x3bbb989d ;  /* 0x3bbb989d00027802 */ /* 0x000fc40000000f00 */
[----:B--2---:R-:W-:-:S04]  /*0290*/  FFMA R11, R0, -R0, -R11 ;  /* 0x80000000000b7223 */ /* 0x004fc8000000080b */
[----:B------:R-:W-:-:S04]  /*02a0*/  FFMA.SAT R0, R11, R2, 0.5 ;  /* 0x3f0000000b007423 */ /* 0x000fc80000002002 */
[----:B------:R-:W-:Y:S02]  /*02b0*/  FFMA.RM R0, R0, R3, 12582913 ;  /* 0x4b40000100007423 */ /* 0x000fe40000004003 */
[----:B------:R-:W1:Y:S02]  /*02c0*/  LDC.64 R2, c[0x0][0x390] ;  /* 0x0000e400ff027b82 */ /* 0x000e640000000a00 */
[C---:B------:R-:W-:Y:S01]  /*02d0*/  FADD R6, R0.reuse, -12583039 ;  /* 0xcb40007f00067421 */ /* 0x040fe20000000000 */
[----:B------:R-:W-:-:S03]  /*02e0*/  SHF.L.U32 R0, R0, 0x17, RZ ;  /* 0x0000001700007819 */ /* 0x000fc600000006ff */
[----:B------:R-:W-:-:S04]  /*02f0*/  FFMA R6, R11, 1.4426950216293334961, -R6 ;  /* 0x3fb8aa3b0b067823 */ /* 0x000fc80000000806 */
[----:B------:R-:W-:-:S04]  /*0300*/  FFMA R6, R11, 1.925963033500011079e-08, R6 ;  /* 0x32a570600b067823 */ /* 0x000fc80000000006 */
[----:B0-----:R-:W0:Y:S01]  /*0310*/  MUFU.EX2 R5, R6 ;  /* 0x0000000600057308 */ /* 0x001e220000000800 */
[----:B-1----:R-:W-:-:S04]  /*0320*/  IMAD.WIDE R2, R15, 0x4, R2 ;  /* 0x000000040f027825 */ /* 0x002fc800078e0202 */
[----:B0-----:R-:W-:-:S05]  /*0330*/  FMUL R5, R0, R5 ;  /* 0x0000000500057220 */ /* 0x001fca0000400000 */
[----:B------:R-:W-:Y:S01]  /*0340*/  STG.E desc[UR4][R2.64], R5 ;  /* 0x0000000502007986 */ /* 0x000fe2000c101904 */
[----:B------:R-:W-:Y:S05]  /*0350*/  EXIT ;  /* 0x000000000000794d */ /* 0x000fea0003800000 */
.L_x_6:
        /* <DEDUP_REMOVED lines=10> */
.L_x_11:


//--------------------- .text._Z14__device_max_dPfiiS_ --------------------------
	.section	.text._Z14__device_max_dPfiiS_,"ax",@progbits
	.align	128
        .global         _Z14__device_max_dPfiiS_
        .type           _Z14__device_max_dPfiiS_,@function
        .size           _Z14__device_max_dPfiiS_,(.L_x_12 - _Z14__device_max_dPfiiS_)
        .other          _Z14__device_max_dPfiiS_,@"STO_CUDA_ENTRY STV_DEFAULT"
_Z14__device_max_dPfiiS_:
.text._Z14__device_max_dPfiiS_:
[----:B------:R-:W-:Y:S01]  /*0000*/  LDC R1, c[0x0][0x37c] ;  /* 0x0000df00ff017b82 */ /* 0x000fe20000000800 */
[----:B------:R-:W0:Y:S07]  /*0010*/  S2R R8, SR_TID.Y ;  /* 0x0000000000087919 */ /* 0x000e2e0000002200 */
[----:B------:R-:W1:Y:S01]  /*0020*/  S2UR UR8, SR_CTAID.X ;  /* 0x00000000000879c3 */ /* 0x000e620000002500 */
[----:B------:R-:W2:Y:S01]  /*0030*/  LDCU.64 UR10, c[0x0][0x388] ;  /* 0x00007100ff0a77ac */ /* 0x000ea20008000a00 */
[----:B------:R-:W0:Y:S01]  /*0040*/  S2R R0, SR_CTAID.Y ;  /* 0x0000000000007919 */ /* 0x000e220000002600 */
[----:B------:R-:W3:Y:S01]  /*0050*/  LDCU.64 UR6, c[0x0][0x358] ;  /* 0x00006b00ff0677ac */ /* 0x000ee20008000a00 */
[----:B------:R-:W1:Y:S04]  /*0060*/  S2R R9, SR_TID.X ;  /* 0x0000000000097919 */ /* 0x000e680000002100 */
[----:B------:R-:W1:Y:S01]  /*0070*/  LDC R4, c[0x0][0x360] ;  /* 0x0000d800ff047b82 */ /* 0x000e620000000800 */
[----:B------:R-:W0:Y:S02]  /*0080*/  LDCU UR4, c[0x0][0x364] ;  /* 0x00006c80ff0477ac */ /* 0x000e240008000800 */
[----:B0-----:R-:W-:-:S02]  /*0090*/  IMAD R3, R0, UR4, R8 ;  /* 0x0000000400037c24 */ /* 0x001fc4000f8e0208 */
[----:B-1----:R-:W-:-:S03]  /*00a0*/  IMAD R2, R4, UR8, R9 ;  /* 0x0000000804027c24 */ /* 0x002fc6000f8e0209 */
[----:B--2---:R-:W-:-:S04]  /*00b0*/  ISETP.GE.AND P0, PT, R3, UR11, PT ;  /* 0x0000000b03007c0c */ /* 0x004fc8000bf06270 */
[----:B------:R-:W-:-:S13]  /*00c0*/  ISETP.GE.OR P0, PT, R2, UR10, P0 ;  /* 0x0000000a02007c0c */ /* 0x000fda0008706670 */
[----:B------:R-:W0:Y:S01]  /*00d0*/  @!P0 LDC.64 R6, c[0x0][0x380] ;  /* 0x0000e000ff068b82 */ /* 0x000e220000000a00 */
[----:B------:R-:W-:-:S04]  /*00e0*/  @!P0 IMAD R3, R3, UR10, R2 ;  /* 0x0000000a03038c24 */ /* 0x000fc8000f8e0202 */
[----:B0-----:R-:W-:-:S06]  /*00f0*/  @!P0 IMAD.WIDE R6, R3, 0x4, R6 ;  /* 0x0000000403068825 */ /* 0x001fcc00078e0206 */
[----:B---3--:R-:W2:Y:S01]  /*0100*/  @!P0 LDG.E R6, desc[UR6][R6.64] ;  /* 0x0000000606068981 */ /* 0x008ea2000c1e1900 */
[----:B------:R-:W-:Y:S01]  /*0110*/  LOP3.LUT P1, RZ, R9, R8, RZ, 0xfc, !PT ;  /* 0x0000000809ff7212 */ /* 0x000fe2000782fcff */
[----:B------:R-:W-:Y:S01]  /*0120*/  IMAD.MOV.U32 R3, RZ, RZ, RZ ;  /* 0x000000ffff037224 */ /* 0x000fe200078e00ff */
[----:B------:R-:W-:-:S11]  /*0130*/  UMOV UR4, URZ ;  /* 0x000000ff00047c82 */ /* 0x000fd60008000000 */
[----:B------:R-:W0:Y:S01]  /*0140*/  @!P1 S2R R5, SR_CgaCtaId ;  /* 0x0000000000059919 */ /* 0x000e220000008800 */
[----:B------:R-:W-:-:S04]  /*0150*/  @!P1 MOV R2, 0x400 ;  /* 0x0000040000029802 */ /* 0x000fc80000000f00 */
[----:B0-----:R-:W-:Y:S01]  /*0160*/  @!P1 LEA R5, R5, R2, 0x18 ;  /* 0x0000000205059211 */ /* 0x001fe200078ec0ff */
[----:B------:R-:W-:-:S04]  /*0170*/  IMAD R2, R4, R8, R9 ;  /* 0x0000000804027224 */ /* 0x000fc800078e0209 */
[----:B------:R0:W-:Y:S01]  /*0180*/  @!P1 STS [R5], RZ ;  /* 0x000000ff05009388 */ /* 0x0001e20000000800 */
[----:B------:R-:W-:Y:S01]  /*0190*/  IMAD.MOV R4, RZ, RZ, -R2 ;  /* 0x000000ffff047224 */ /* 0x000fe200078e0a02 */
[----:B------:R-:W-:Y:S01]  /*01a0*/  BAR.SYNC.DEFER_BLOCKING 0x0 ;  /* 0x0000000000007b1d */ /* 0x000fe20000010000 */
[----:B0-2---:R-:W-:-:S07]  /*01b0*/  @!P0 FMNMX R3, RZ, R6, !PT ;  /* 0x00000006ff038209 */ /* 0x005fce0007800000 */
.L_x_7:
[C---:B------:R-:W-:Y:S01]  /*01c0*/  ISETP.NE.AND P2, PT, R4.reuse, RZ, PT ;  /* 0x000000ff0400720c */ /* 0x040fe20003f45270 */
[----:B------:R-:W-:Y:S01]  /*01d0*/  UIADD3 UR5, UPT, UPT, UR4, 0x1, URZ ;  /* 0x0000000104057890 */ /* 0x000fe2000fffe0ff */
[----:B------:R-:W-:-:S05]  /*01e0*/  VIADD R4, R4, 0x10 ;  /* 0x0000001004047836 */ /* 0x000fca0000000000 */
[----:B------:R-:W-:Y:S01]  /*01f0*/  ISETP.NE.AND P1, PT, R2, UR5, PT ;  /* 0x0000000502007c0c */ /* 0x000fe2000bf25270 */
[----:B------:R-:W-:-:S05]  /*0200*/  UIADD3 UR5, UPT, UPT, UR4, 0x2, URZ ;  /* 0x0000000204057890 */ /* 0x000fca000fffe0ff */
[----:B0-----:R-:W0:Y:S01]  /*0210*/  @!P2 S2R R6, SR_CgaCtaId ;  /* 0x000000000006a919 */ /* 0x001e220000008800 */
[----:B------:R-:W-:Y:S02]  /*0220*/  @!P2 MOV R5, 0x400 ;  /* 0x000004000005a802 */ /* 0x000fe40000000f00 */
[----:B------:R-:W-:Y:S01]  /*0230*/  ISETP.NE.AND P0, PT, R2, UR5, PT ;  /* 0x0000000502007c0c */ /* 0x000fe2000bf05270 */
[----:B------:R-:W-:-:S03]  /*0240*/  UIADD3 UR5, UPT, UPT, UR4, 0x3, URZ ;  /* 0x0000000304057890 */ /* 0x000fc6000fffe0ff */
[----:B------:R-:W1:Y:S01]  /*0250*/  @!P1 S2R R8, SR_CgaCtaId ;  /* 0x0000000000089919 */ /* 0x000e620000008800 */
[----:B------:R-:W-:-:S08]  /*0260*/  @!P1 MOV R7, 0x400 ;  /* 0x0000040000079802 */ /* 0x000fd00000000f00 */
[----:B------:R-:W2:Y:S01]  /*0270*/  @!P0 S2R R10, SR_CgaCtaId ;  /* 0x00000000000a8919 */ /* 0x000ea20000008800 */
[----:B------:R-:W-:Y:S02]  /*0280*/  @!P0 MOV R9, 0x400 ;  /* 0x0000040000098802 */ /* 0x000fe40000000f00 */
[----:B0-----:R-:W-:-:S05]  /*0290*/  @!P2 LEA R5, R6, R5, 0x18 ;  /* 0x000000050605a211 */ /* 0x001fca00078ec0ff */
[----:B------:R-:W0:Y:S01]  /*02a0*/  @!P2 LDS R6, [R5] ;  /* 0x000000000506a984 */ /* 0x000e220000000800 */
[----:B-1----:R-:W-:Y:S02]  /*02b0*/  @!P1 LEA R7, R8, R7, 0x18 ;  /* 0x0000000708079211 */ /* 0x002fe400078ec0ff */
[----:B--2---:R-:W-:Y:S02]  /*02c0*/  @!P0 LEA R9, R10, R9, 0x18 ;  /* 0x000000090a098211 */ /* 0x004fe400078ec0ff */
[----:B0-----:R-:W-:-:S05]  /*02d0*/  @!P2 FMNMX R6, R6, R3, !PT ;  /* 0x000000030606a209 */ /* 0x001fca0007800000 */
[----:B------:R0:W-:Y:S01]  /*02e0*/  @!P2 STS [R5], R6 ;  /* 0x000000060500a388 */ /* 0x0001e20000000800 */
[----:B------:R-:W-:Y:S01]  /*02f0*/  BAR.SYNC.DEFER_BLOCKING 0x0 ;  /* 0x0000000000007b1d */ /* 0x000fe20000010000 */
[----:B------:R-:W-:Y:S01]  /*0300*/  ISETP.NE.AND P2, PT, R2, UR5, PT ;  /* 0x0000000502007c0c */ /* 0x000fe2000bf45270 */
[----:B------:R-:W-:-:S12]  /*0310*/  UIADD3 UR5, UPT, UPT, UR4, 0x4, URZ ;  /* 0x0000000404057890 */ /* 0x000fd8000fffe0ff */
[----:B------:R-:W1:Y:S01]  /*0320*/  @!P2 S2R R10, SR_CgaCtaId ;  /* 0x00000000000aa919 */ /* 0x000e620000008800 */
[----:B0-----:R-:W-:Y:S01]  /*0330*/  @!P2 MOV R5, 0x400 ;  /* 0x000004000005a802 */ /* 0x001fe20000000f00 */
[----:B------:R-:W0:Y:S03]  /*0340*/  @!P1 LDS R8, [R7] ;  /* 0x0000000007089984 */ /* 0x000e260000000800 */
[----:B-1----:R-:W-:Y:S02]  /*0350*/  @!P2 LEA R5, R10, R5, 0x18 ;  /* 0x000000050a05a211 */ /* 0x002fe400078ec0ff */
        /* <DEDUP_REMOVED lines=94> */
[----:B------:R-:W-:Y:S02]  /*0940*/  UIADD3 UR5, UPT, UPT, UR4, 0xf, URZ ;  /* 0x0000000f04057890 */ /* 0x000fe4000fffe0ff */
[----:B------:R-:W-:-:S04]  /*0950*/  UIADD3 UR4, UPT, UPT, UR4, 0x10, URZ ;  /* 0x0000001004047890 */ /* 0x000fc8000fffe0ff */
[----:B------:R-:W-:-:S06]  /*0960*/  UISETP.NE.AND UP0, UPT, UR4, 0x400, UPT ;  /* 0x000004000400788c */ /* 0x000fcc000bf05270 */
[----:B------:R-:W1:Y:S01]  /*0970*/  @!P0 S2R R10, SR_CgaCtaId ;  /* 0x00000000000a8919 */ /* 0x000e620000008800 */
[----:B0-----:R-:W-:Y:S01]  /*0980*/  @!P0 MOV R9, 0x400 ;  /* 0x0000040000098802 */ /* 0x001fe20000000f00 */
[----:B------:R-:W0:Y:S03]  /*0990*/  @!P2 LDS R6, [R5] ;  /* 0x000000000506a984 */ /* 0x000e260000000800 */
[----:B-1----:R-:W-:Y:S02]  /*09a0*/  @!P0 LEA R9, R10, R9, 0x18 ;  /* 0x000000090a098211 */ /* 0x002fe400078ec0ff */
[----:B0-----:R-:W-:-:S05]  /*09b0*/  @!P2 FMNMX R6, R6, R3, !PT ;  /* 0x000000030606a209 */ /* 0x001fca0007800000 */
[----:B------:R0:W-:Y:S01]  /*09c0*/  @!P2 STS [R5], R6 ;  /* 0x000000060500a388 */ /* 0x0001e20000000800 */
[----:B------:R-:W-:Y:S01]  /*09d0*/  BAR.SYNC.DEFER_BLOCKING 0x0 ;  /* 0x0000000000007b1d */ /* 0x000fe20000010000 */
[----:B------:R-:W-:-:S13]  /*09e0*/  ISETP.NE.AND P2, PT, R2, UR5, PT ;  /* 0x0000000502007c0c */ /* 0x000fda000bf45270 */
[----:B------:R-:W1:Y:S01]  /*09f0*/  @!P2 S2R R10, SR_CgaCtaId ;  /* 0x00000000000aa919 */ /* 0x000e620000008800 */
[----:B0-----:R-:W-:Y:S01]  /*0a00*/  @!P2 MOV R5, 0x400 ;  /* 0x000004000005a802 */ /* 0x001fe20000000f00 */
[----:B------:R-:W0:Y:S03]  /*0a10*/  @!P1 LDS R8, [R7] ;  /* 0x0000000007089984 */ /* 0x000e260000000800 */
[----:B-1----:R-:W-:Y:S02]  /*0a20*/  @!P2 LEA R5, R10, R5, 0x18 ;  /* 0x000000050a05a211 */ /* 0x002fe400078ec0ff */
[----:B0-----:R-:W-:-:S05]  /*0a30*/  @!P1 FMNMX R8, R8, R3, !PT ;  /* 0x0000000308089209 */ /* 0x001fca0007800000 */
[----:B------:R-:W-:Y:S01]  /*0a40*/  @!P1 STS [R7], R8 ;  /* 0x0000000807009388 */ /* 0x000fe20000000800 */
[----:B------:R-:W-:Y:S06]  /*0a50*/  BAR.SYNC.DEFER_BLOCKING 0x0 ;  /* 0x0000000000007b1d */ /* 0x000fec0000010000 */
[----:B------:R-:W0:Y:S02]  /*0a60*/  @!P0 LDS R6, [R9] ;  /* 0x0000000009068984 */ /* 0x000e240000000800 */
[----:B0-----:R-:W-:-:S05]  /*0a70*/  @!P0 FMNMX R6, R6, R3, !PT ;  /* 0x0000000306068209 */ /* 0x001fca0007800000 */
[----:B------:R-:W-:Y:S01]  /*0a80*/  @!P0 STS [R9], R6 ;  /* 0x0000000609008388 */ /* 0x000fe20000000800 */
[----:B------:R-:W-:Y:S06]  /*0a90*/  BAR.SYNC.DEFER_BLOCKING 0x0 ;  /* 0x0000000000007b1d */ /* 0x000fec0000010000 */
[----:B------:R-:W0:Y:S02]  /*0aa0*/  @!P2 LDS R10, [R5] ;  /* 0x00000000050aa984 */ /* 0x000e240000000800 */
[----:B0-----:R-:W-:-:S05]  /*0ab0*/  @!P2 FMNMX R10, R10, R3, !PT ;  /* 0x000000030a0aa209 */ /* 0x001fca0007800000 */
[----:B------:R0:W-:Y:S01]  /*0ac0*/  @!P2 STS [R5], R10 ;  /* 0x0000000a0500a388 */ /* 0x0001e20000000800 */
[----:B------:R-:W-:Y:S06]  /*0ad0*/  BAR.SYNC.DEFER_BLOCKING 0x0 ;  /* 0x0000000000007b1d */ /* 0x000fec0000010000 */
[----:B------:R-:W-:Y:S05]  /*0ae0*/  BRA.U UP0, `(.L_x_7) ;  /* 0xfffffff500b47547 */ /* 0x000fea000b83ffff */
[----:B------:R-:W1:Y:S01]  /*0af0*/  S2UR UR5, SR_CgaCtaId ;  /* 0x00000000000579c3 */ /* 0x000e620000008800 */
[----:B------:R-:W-:-:S07]  /*0b00*/  UMOV UR4, 0x400 ;  /* 0x0000040000047882 */ /* 0x000fce0000000000 */
[----:B------:R-:W2:Y:S08]  /*0b10*/  LDC R7, c[0x0][0x370] ;  /* 0x0000dc00ff077b82 */ /* 0x000eb00000000800 */
[----:B------:R-:W3:Y:S01]  /*0b20*/  LDC.64 R2, c[0x0][0x390] ;  /* 0x0000e400ff027b82 */ /* 0x000ee20000000a00 */
[----:B-1----:R-:W-:Y:S01]  /*0b30*/  ULEA UR4, UR5, UR4, 0x18 ;  /* 0x0000000405047291 */ /* 0x002fe2000f8ec0ff */
[----:B--2---:R-:W-:-:S08]  /*0b40*/  IMAD R7, R0, R7, UR8 ;  /* 0x0000000800077e24 */ /* 0x004fd0000f8e0207 */
[----:B0-----:R-:W0:Y:S01]  /*0b50*/  LDS R5, [UR4] ;  /* 0x00000004ff057984 */ /* 0x001e220008000800 */
[----:B---3--:R-:W-:-:S05]  /*0b60*/  IMAD.WIDE.U32 R2, R7, 0x4, R2 ;  /* 0x0000000407027825 */ /* 0x008fca00078e0002 */
[----:B0-----:R-:W-:Y:S01]  /*0b70*/  STG.E desc[UR6][R2.64], R5 ;  /* 0x0000000502007986 */ /* 0x001fe2000c101906 */
[----:B------:R-:W-:Y:S05]  /*0b80*/  EXIT ;  /* 0x000000000000794d */ /* 0x000fea0003800000 */
.L_x_8:
        /* <DEDUP_REMOVED lines=15> */
.L_x_12:


//--------------------- .nv.shared.reserved.0     --------------------------
	.section	.nv.shared.reserved.0,"aw",@nobits
	.weak		__nv_reservedSMEM_offset_0_alias
	.size		__nv_reservedSMEM_offset_0_alias, 0, 64
	.other		__nv_reservedSMEM_offset_0_alias,@"STO_CUDA_RESERVED_SHARED STV_DEFAULT"
__nv_reservedSMEM_offset_0_alias:
	.zero		0
	.zero		64


//--------------------- .nv.shared._Z14__device_max_dPfiiS_ --------------------------
	.section	.nv.shared._Z14__device_max_dPfiiS_,"aw",@nobits
	.sectionflags	@""
	.align	4
.nv.shared._Z14__device_max_dPfiiS_:
	.zero		1028


//--------------------- .nv.constant0._Z9compute_VPfS_S_S_S_S_ffii --------------------------
	.section	.nv.constant0._Z9compute_VPfS_S_S_S_S_ffii,"a",@progbits
	.sectionflags	@""
	.align	4
.nv.constant0._Z9compute_VPfS_S_S_S_S_ffii:
	.zero		960


//--------------------- .nv.constant0._Z9compute_PPfS_S_S_S_S_S_fffffii --------------------------
	.section	.nv.constant0._Z9compute_PPfS_S_S_S_S_S_fffffii,"a",@progbits
	.sectionflags	@""
	.align	4
.nv.constant0._Z9compute_PPfS_S_S_S_S_S_fffffii:
	.zero		980


//--------------------- .nv.constant0._Z4initPfS_S_ffffii --------------------------
	.section	.nv.constant0._Z4initPfS_S_ffffii,"a",@progbits
	.sectionflags	@""
	.align	4
.nv.constant0._Z4initPfS_S_ffffii:
	.zero		944


//--------------------- .nv.constant0._Z14__device_max_dPfiiS_ --------------------------
	.section	.nv.constant0._Z14__device_max_dPfiiS_,"a",@progbits
	.sectionflags	@""
	.align	4
.nv.constant0._Z14__device_max_dPfiiS_:
	.zero		920


//--------------------- SYMBOLS --------------------------

	.type		.nv.reservedSmem.offset0,@object
	.size		.nv.reservedSmem.offset0,0x4
	.type		.nv.reservedSmem.cap,@object
	.size		.nv.reservedSmem.cap,0x4
